//
// Generated by NVIDIA NVVM Compiler
//
// Compiler Build ID: CL-36424714
// Cuda compilation tools, release 13.0, V13.0.88
// Based on NVVM 20.0.0
//

.version 9.0
.target sm_100
.address_size 64

	// .globl	_Z22ComputeLUDecompositionPfS_i

.visible .entry _Z22ComputeLUDecompositionPfS_i(
	.param .u64 .ptr .align 1 _Z22ComputeLUDecompositionPfS_i_param_0,
	.param .u64 .ptr .align 1 _Z22ComputeLUDecompositionPfS_i_param_1,
	.param .u32 _Z22ComputeLUDecompositionPfS_i_param_2
)
{
	.reg .pred 	%p<55>;
	.reg .b16 	%rs<24>;
	.reg .b32 	%r<169>;
	.reg .b32 	%f<166>;
	.reg .b64 	%rd<115>;

	ld.param.u64 	%rd4, [_Z22ComputeLUDecompositionPfS_i_param_0];
	ld.param.u64 	%rd3, [_Z22ComputeLUDecompositionPfS_i_param_1];
	ld.param.u32 	%r96, [_Z22ComputeLUDecompositionPfS_i_param_2];
	cvta.to.global.u64 	%rd1, %rd4;
	mov.u32 	%r97, %tid.x;
	mov.u32 	%r98, %tid.y;
	mov.u32 	%r99, %ctaid.x;
	mad.lo.s32 	%r100, %r99, 3, %r97;
	mov.u32 	%r101, %ctaid.y;
	mad.lo.s32 	%r102, %r101, 3, %r98;
	bar.sync 	0;
	max.s32 	%r104, %r100, %r102;
	setp.ge.s32 	%p1, %r104, %r96;
	@%p1 bra 	$L__BB0_32;
	add.s32 	%r1, %r96, -1;
	setp.lt.u32 	%p2, %r96, 2;
	@%p2 bra 	$L__BB0_32;
	cvt.u16.u32 	%rs1, %r96;
	shl.b32 	%r2, %r96, 4;
	mul.lo.s32 	%r3, %r96, 3;
	shl.b32 	%r4, %r96, 2;
	mul.lo.s32 	%r5, %r96, 5;
	mul.lo.s32 	%r6, %r96, 6;
	mul.lo.s32 	%r7, %r96, 7;
	mul.lo.s32 	%r8, %r96, 11;
	mul.lo.s32 	%r9, %r96, 13;
	mul.lo.s32 	%r10, %r96, 14;
	mul.lo.s32 	%r11, %r96, 15;
	cvta.to.global.u64 	%rd2, %rd3;
	mov.b32 	%r141, 0;
	mov.b16 	%rs21, 0;
	mov.u16 	%rs22, %rs21;
	mov.u16 	%rs23, %rs21;
$L__BB0_3:
	sub.s16 	%rs13, %rs1, %rs22;
	cvt.u32.u16 	%r106, %rs13;
	and.b32  	%r13, %r106, 7;
	add.s32 	%r14, %r13, -1;
	sub.s32 	%r15, %r96, %r141;
	sub.s32 	%r16, %r1, %r141;
	setp.le.s32 	%p3, %r96, %r141;
	@%p3 bra 	$L__BB0_32;
	setp.lt.u32 	%p4, %r16, 15;
	mov.f32 	%f165, 0f00000000;
	mov.u32 	%r160, %r141;
	@%p4 bra 	$L__BB0_7;
	mad.lo.s32 	%r143, %r141, %r96, %r141;
	add.s32 	%r158, %r96, %r143;
	shl.b32 	%r107, %r96, 1;
	add.s32 	%r157, %r107, %r143;
	add.s32 	%r156, %r3, %r143;
	add.s32 	%r155, %r4, %r143;
	add.s32 	%r154, %r5, %r143;
	add.s32 	%r153, %r6, %r143;
	add.s32 	%r152, %r7, %r143;
	shl.b32 	%r108, %r96, 3;
	add.s32 	%r151, %r108, %r143;
	mad.lo.s32 	%r150, %r96, 9, %r143;
	mad.lo.s32 	%r149, %r96, 10, %r143;
	add.s32 	%r148, %r8, %r143;
	mad.lo.s32 	%r147, %r96, 12, %r143;
	add.s32 	%r146, %r9, %r143;
	add.s32 	%r145, %r10, %r143;
	add.s32 	%r144, %r11, %r143;
	and.b32  	%r109, %r15, -16;
	neg.s32 	%r142, %r109;
	mov.f32 	%f165, 0f00000000;
	mov.u32 	%r160, %r141;
$L__BB0_6:
	.pragma "nounroll";
	mul.wide.u32 	%rd5, %r143, 4;
	add.s64 	%rd6, %rd1, %rd5;
	ld.global.f32 	%f20, [%rd6];
	abs.f32 	%f21, %f20;
	setp.gt.f32 	%p5, %f21, %f165;
	selp.f32 	%f22, %f21, %f165, %p5;
	mul.wide.u32 	%rd7, %r158, 4;
	add.s64 	%rd8, %rd1, %rd7;
	ld.global.f32 	%f23, [%rd8];
	abs.f32 	%f24, %f23;
	setp.gt.f32 	%p6, %f24, %f22;
	selp.f32 	%f25, %f24, %f22, %p6;
	mul.wide.u32 	%rd9, %r157, 4;
	add.s64 	%rd10, %rd1, %rd9;
	ld.global.f32 	%f26, [%rd10];
	abs.f32 	%f27, %f26;
	setp.gt.f32 	%p7, %f27, %f25;
	selp.f32 	%f28, %f27, %f25, %p7;
	mul.wide.u32 	%rd11, %r156, 4;
	add.s64 	%rd12, %rd1, %rd11;
	ld.global.f32 	%f29, [%rd12];
	abs.f32 	%f30, %f29;
	setp.gt.f32 	%p8, %f30, %f28;
	selp.f32 	%f31, %f30, %f28, %p8;
	mul.wide.u32 	%rd13, %r155, 4;
	add.s64 	%rd14, %rd1, %rd13;
	ld.global.f32 	%f32, [%rd14];
	abs.f32 	%f33, %f32;
	setp.gt.f32 	%p9, %f33, %f31;
	selp.f32 	%f34, %f33, %f31, %p9;
	mul.wide.u32 	%rd15, %r154, 4;
	add.s64 	%rd16, %rd1, %rd15;
	ld.global.f32 	%f35, [%rd16];
	abs.f32 	%f36, %f35;
	setp.gt.f32 	%p10, %f36, %f34;
	selp.f32 	%f37, %f36, %f34, %p10;
	mul.wide.u32 	%rd17, %r153, 4;
	add.s64 	%rd18, %rd1, %rd17;
	ld.global.f32 	%f38, [%rd18];
	abs.f32 	%f39, %f38;
	setp.gt.f32 	%p11, %f39, %f37;
	selp.f32 	%f40, %f39, %f37, %p11;
	mul.wide.u32 	%rd19, %r152, 4;
	add.s64 	%rd20, %rd1, %rd19;
	ld.global.f32 	%f41, [%rd20];
	abs.f32 	%f42, %f41;
	setp.gt.f32 	%p12, %f42, %f40;
	selp.f32 	%f43, %f42, %f40, %p12;
	mul.wide.u32 	%rd21, %r151, 4;
	add.s64 	%rd22, %rd1, %rd21;
	ld.global.f32 	%f44, [%rd22];
	abs.f32 	%f45, %f44;
	setp.gt.f32 	%p13, %f45, %f43;
	selp.f32 	%f46, %f45, %f43, %p13;
	mul.wide.u32 	%rd23, %r150, 4;
	add.s64 	%rd24, %rd1, %rd23;
	ld.global.f32 	%f47, [%rd24];
	abs.f32 	%f48, %f47;
	setp.gt.f32 	%p14, %f48, %f46;
	selp.f32 	%f49, %f48, %f46, %p14;
	mul.wide.u32 	%rd25, %r149, 4;
	add.s64 	%rd26, %rd1, %rd25;
	ld.global.f32 	%f50, [%rd26];
	abs.f32 	%f51, %f50;
	setp.gt.f32 	%p15, %f51, %f49;
	selp.f32 	%f52, %f51, %f49, %p15;
	mul.wide.u32 	%rd27, %r148, 4;
	add.s64 	%rd28, %rd1, %rd27;
	ld.global.f32 	%f53, [%rd28];
	abs.f32 	%f54, %f53;
	setp.gt.f32 	%p16, %f54, %f52;
	selp.f32 	%f55, %f54, %f52, %p16;
	mul.wide.u32 	%rd29, %r147, 4;
	add.s64 	%rd30, %rd1, %rd29;
	ld.global.f32 	%f56, [%rd30];
	abs.f32 	%f57, %f56;
	setp.gt.f32 	%p17, %f57, %f55;
	selp.f32 	%f58, %f57, %f55, %p17;
	mul.wide.u32 	%rd31, %r146, 4;
	add.s64 	%rd32, %rd1, %rd31;
	ld.global.f32 	%f59, [%rd32];
	abs.f32 	%f60, %f59;
	setp.gt.f32 	%p18, %f60, %f58;
	selp.f32 	%f61, %f60, %f58, %p18;
	mul.wide.u32 	%rd33, %r145, 4;
	add.s64 	%rd34, %rd1, %rd33;
	ld.global.f32 	%f62, [%rd34];
	abs.f32 	%f63, %f62;
	setp.gt.f32 	%p19, %f63, %f61;
	selp.f32 	%f64, %f63, %f61, %p19;
	mul.wide.u32 	%rd35, %r144, 4;
	add.s64 	%rd36, %rd1, %rd35;
	ld.global.f32 	%f65, [%rd36];
	abs.f32 	%f66, %f65;
	setp.gt.f32 	%p20, %f66, %f64;
	selp.f32 	%f165, %f66, %f64, %p20;
	add.s32 	%r160, %r160, 16;
	add.s32 	%r158, %r158, %r2;
	add.s32 	%r157, %r157, %r2;
	add.s32 	%r156, %r156, %r2;
	add.s32 	%r155, %r155, %r2;
	add.s32 	%r154, %r154, %r2;
	add.s32 	%r153, %r153, %r2;
	add.s32 	%r152, %r152, %r2;
	add.s32 	%r151, %r151, %r2;
	add.s32 	%r150, %r150, %r2;
	add.s32 	%r149, %r149, %r2;
	add.s32 	%r148, %r148, %r2;
	add.s32 	%r147, %r147, %r2;
	add.s32 	%r146, %r146, %r2;
	add.s32 	%r145, %r145, %r2;
	add.s32 	%r144, %r144, %r2;
	add.s32 	%r143, %r143, %r2;
	add.s32 	%r142, %r142, 16;
	setp.ne.s32 	%p21, %r142, 0;
	@%p21 bra 	$L__BB0_6;
$L__BB0_7:
	and.b32  	%r110, %r15, 15;
	setp.eq.s32 	%p22, %r110, 0;
	@%p22 bra 	$L__BB0_17;
	sub.s16 	%rs14, %rs1, %rs23;
	cvt.u32.u16 	%r111, %rs14;
	and.b32  	%r71, %r111, 15;
	add.s32 	%r112, %r71, -1;
	setp.lt.u32 	%p23, %r112, 7;
	@%p23 bra 	$L__BB0_10;
	mad.lo.s32 	%r113, %r160, %r96, %r141;
	mul.wide.u32 	%rd37, %r113, 4;
	add.s64 	%rd38, %rd1, %rd37;
	ld.global.f32 	%f68, [%rd38];
	abs.f32 	%f69, %f68;
	setp.gt.f32 	%p24, %f69, %f165;
	selp.f32 	%f70, %f69, %f165, %p24;
	add.s32 	%r114, %r113, %r96;
	mul.wide.u32 	%rd39, %r114, 4;
	add.s64 	%rd40, %rd1, %rd39;
	ld.global.f32 	%f71, [%rd40];
	abs.f32 	%f72, %f71;
	setp.gt.f32 	%p25, %f72, %f70;
	selp.f32 	%f73, %f72, %f70, %p25;
	add.s32 	%r115, %r114, %r96;
	mul.wide.u32 	%rd41, %r115, 4;
	add.s64 	%rd42, %rd1, %rd41;
	ld.global.f32 	%f74, [%rd42];
	abs.f32 	%f75, %f74;
	setp.gt.f32 	%p26, %f75, %f73;
	selp.f32 	%f76, %f75, %f73, %p26;
	add.s32 	%r116, %r115, %r96;
	mul.wide.u32 	%rd43, %r116, 4;
	add.s64 	%rd44, %rd1, %rd43;
	ld.global.f32 	%f77, [%rd44];
	abs.f32 	%f78, %f77;
	setp.gt.f32 	%p27, %f78, %f76;
	selp.f32 	%f79, %f78, %f76, %p27;
	add.s32 	%r117, %r116, %r96;
	mul.wide.u32 	%rd45, %r117, 4;
	add.s64 	%rd46, %rd1, %rd45;
	ld.global.f32 	%f80, [%rd46];
	abs.f32 	%f81, %f80;
	setp.gt.f32 	%p28, %f81, %f79;
	selp.f32 	%f82, %f81, %f79, %p28;
	add.s32 	%r118, %r117, %r96;
	mul.wide.u32 	%rd47, %r118, 4;
	add.s64 	%rd48, %rd1, %rd47;
	ld.global.f32 	%f83, [%rd48];
	abs.f32 	%f84, %f83;
	setp.gt.f32 	%p29, %f84, %f82;
	selp.f32 	%f85, %f84, %f82, %p29;
	add.s32 	%r119, %r118, %r96;
	mul.wide.u32 	%rd49, %r119, 4;
	add.s64 	%rd50, %rd1, %rd49;
	ld.global.f32 	%f86, [%rd50];
	abs.f32 	%f87, %f86;
	setp.gt.f32 	%p30, %f87, %f85;
	selp.f32 	%f88, %f87, %f85, %p30;
	add.s32 	%r120, %r119, %r96;
	mul.wide.u32 	%rd51, %r120, 4;
	add.s64 	%rd52, %rd1, %rd51;
	ld.global.f32 	%f89, [%rd52];
	abs.f32 	%f90, %f89;
	setp.gt.f32 	%p31, %f90, %f88;
	selp.f32 	%f165, %f90, %f88, %p31;
	add.s32 	%r160, %r160, 8;
$L__BB0_10:
	and.b32  	%r121, %r71, 7;
	setp.eq.s32 	%p32, %r121, 0;
	@%p32 bra 	$L__BB0_17;
	and.b32  	%r74, %r13, 3;
	setp.lt.u32 	%p33, %r14, 3;
	@%p33 bra 	$L__BB0_13;
	mad.lo.s32 	%r122, %r160, %r96, %r141;
	mul.wide.u32 	%rd53, %r122, 4;
	add.s64 	%rd54, %rd1, %rd53;
	ld.global.f32 	%f92, [%rd54];
	abs.f32 	%f93, %f92;
	setp.gt.f32 	%p34, %f93, %f165;
	selp.f32 	%f94, %f93, %f165, %p34;
	add.s32 	%r123, %r122, %r96;
	mul.wide.u32 	%rd55, %r123, 4;
	add.s64 	%rd56, %rd1, %rd55;
	ld.global.f32 	%f95, [%rd56];
	abs.f32 	%f96, %f95;
	setp.gt.f32 	%p35, %f96, %f94;
	selp.f32 	%f97, %f96, %f94, %p35;
	add.s32 	%r124, %r123, %r96;
	mul.wide.u32 	%rd57, %r124, 4;
	add.s64 	%rd58, %rd1, %rd57;
	ld.global.f32 	%f98, [%rd58];
	abs.f32 	%f99, %f98;
	setp.gt.f32 	%p36, %f99, %f97;
	selp.f32 	%f100, %f99, %f97, %p36;
	add.s32 	%r125, %r124, %r96;
	mul.wide.u32 	%rd59, %r125, 4;
	add.s64 	%rd60, %rd1, %rd59;
	ld.global.f32 	%f101, [%rd60];
	abs.f32 	%f102, %f101;
	setp.gt.f32 	%p37, %f102, %f100;
	selp.f32 	%f165, %f102, %f100, %p37;
	add.s32 	%r160, %r160, 4;
$L__BB0_13:
	setp.eq.s32 	%p38, %r74, 0;
	@%p38 bra 	$L__BB0_17;
	mad.lo.s32 	%r77, %r160, %r96, %r141;
	mul.wide.u32 	%rd61, %r77, 4;
	add.s64 	%rd62, %rd1, %rd61;
	ld.global.f32 	%f103, [%rd62];
	abs.f32 	%f104, %f103;
	setp.gt.f32 	%p39, %f104, %f165;
	selp.f32 	%f165, %f104, %f165, %p39;
	setp.eq.s32 	%p40, %r74, 1;
	@%p40 bra 	$L__BB0_17;
	add.s32 	%r78, %r77, %r96;
	mul.wide.u32 	%rd63, %r78, 4;
	add.s64 	%rd64, %rd1, %rd63;
	ld.global.f32 	%f105, [%rd64];
	abs.f32 	%f106, %f105;
	setp.gt.f32 	%p41, %f106, %f165;
	selp.f32 	%f165, %f106, %f165, %p41;
	setp.eq.s32 	%p42, %r74, 2;
	@%p42 bra 	$L__BB0_17;
	add.s32 	%r126, %r78, %r96;
	mul.wide.u32 	%rd65, %r126, 4;
	add.s64 	%rd66, %rd1, %rd65;
	ld.global.f32 	%f107, [%rd66];
	abs.f32 	%f108, %f107;
	setp.gt.f32 	%p43, %f108, %f165;
	selp.f32 	%f165, %f108, %f165, %p43;
$L__BB0_17:
	setp.leu.f32 	%p44, %f165, 0f00000000;
	@%p44 bra 	$L__BB0_32;
	mul.lo.s32 	%r79, %r141, %r96;
	add.s32 	%r127, %r79, %r141;
	mul.wide.u32 	%rd67, %r127, 4;
	add.s64 	%rd68, %rd1, %rd67;
	ld.global.f32 	%f109, [%rd68];
	mov.f32 	%f110, 0fBF800000;
	div.rn.f32 	%f15, %f110, %f109;
	add.s32 	%r80, %r141, 1;
	and.b32  	%r81, %r15, 7;
	and.b32  	%r82, %r15, -8;
	cvt.u64.u32 	%rd107, %r79;
	mov.u32 	%r166, %r80;
	bra.uni 	$L__BB0_28;
$L__BB0_19:
	setp.eq.s32 	%p47, %r81, 0;
	@%p47 bra 	$L__BB0_27;
	setp.lt.u32 	%p48, %r14, 3;
	@%p48 bra 	$L__BB0_22;
	add.s32 	%r133, %r167, %r90;
	mul.wide.u32 	%rd85, %r133, 4;
	add.s64 	%rd86, %rd1, %rd85;
	ld.global.f32 	%f137, [%rd86];
	add.s32 	%r134, %r167, %r79;
	mul.wide.u32 	%rd87, %r134, 4;
	add.s64 	%rd88, %rd1, %rd87;
	ld.global.f32 	%f138, [%rd88];
	fma.rn.f32 	%f139, %f16, %f138, %f137;
	st.global.f32 	[%rd86], %f139;
	cvt.u64.u32 	%rd89, %r90;
	cvt.u64.u32 	%rd90, %r167;
	add.s64 	%rd91, %rd90, %rd89;
	shl.b64 	%rd92, %rd91, 2;
	add.s64 	%rd93, %rd1, %rd92;
	ld.global.f32 	%f140, [%rd93+4];
	add.s64 	%rd95, %rd90, %rd107;
	shl.b64 	%rd96, %rd95, 2;
	add.s64 	%rd97, %rd1, %rd96;
	ld.global.f32 	%f141, [%rd97+4];
	fma.rn.f32 	%f142, %f16, %f141, %f140;
	st.global.f32 	[%rd93+4], %f142;
	ld.global.f32 	%f143, [%rd93+8];
	ld.global.f32 	%f144, [%rd97+8];
	fma.rn.f32 	%f145, %f16, %f144, %f143;
	st.global.f32 	[%rd93+8], %f145;
	ld.global.f32 	%f146, [%rd93+12];
	ld.global.f32 	%f147, [%rd97+12];
	fma.rn.f32 	%f148, %f16, %f147, %f146;
	st.global.f32 	[%rd93+12], %f148;
	add.s32 	%r167, %r167, 4;
$L__BB0_22:
	cvt.u16.u32 	%rs15, %r96;
	sub.s16 	%rs16, %rs15, %rs22;
	cvt.u32.u16 	%r135, %rs16;
	and.b32  	%r136, %r135, 3;
	setp.eq.s32 	%p49, %r136, 0;
	@%p49 bra 	$L__BB0_27;
	sub.s16 	%rs17, %rs1, %rs21;
	and.b16  	%rs18, %rs17, 3;
	setp.eq.s16 	%p50, %rs18, 1;
	@%p50 bra 	$L__BB0_25;
	add.s32 	%r137, %r167, %r90;
	mul.wide.u32 	%rd98, %r137, 4;
	add.s64 	%rd99, %rd1, %rd98;
	ld.global.f32 	%f149, [%rd99];
	add.s32 	%r138, %r167, %r79;
	mul.wide.u32 	%rd100, %r138, 4;
	add.s64 	%rd101, %rd1, %rd100;
	ld.global.f32 	%f150, [%rd101];
	fma.rn.f32 	%f151, %f16, %f150, %f149;
	st.global.f32 	[%rd99], %f151;
	cvt.u64.u32 	%rd102, %r90;
	cvt.u64.u32 	%rd103, %r167;
	add.s64 	%rd104, %rd103, %rd102;
	shl.b64 	%rd105, %rd104, 2;
	add.s64 	%rd106, %rd1, %rd105;
	ld.global.f32 	%f152, [%rd106+4];
	add.s64 	%rd108, %rd103, %rd107;
	shl.b64 	%rd109, %rd108, 2;
	add.s64 	%rd110, %rd1, %rd109;
	ld.global.f32 	%f153, [%rd110+4];
	fma.rn.f32 	%f154, %f16, %f153, %f152;
	st.global.f32 	[%rd106+4], %f154;
	add.s32 	%r167, %r167, 2;
$L__BB0_25:
	sub.s16 	%rs19, %rs1, %rs21;
	and.b16  	%rs20, %rs19, 1;
	setp.eq.b16 	%p51, %rs20, 1;
	not.pred 	%p52, %p51;
	@%p52 bra 	$L__BB0_27;
	add.s32 	%r139, %r167, %r90;
	mul.wide.u32 	%rd111, %r139, 4;
	add.s64 	%rd112, %rd1, %rd111;
	ld.global.f32 	%f155, [%rd112];
	add.s32 	%r140, %r167, %r79;
	mul.wide.u32 	%rd113, %r140, 4;
	add.s64 	%rd114, %rd1, %rd113;
	ld.global.f32 	%f156, [%rd114];
	fma.rn.f32 	%f157, %f16, %f156, %f155;
	st.global.f32 	[%rd112], %f157;
$L__BB0_27:
	add.s32 	%r166, %r166, 1;
	setp.eq.s32 	%p53, %r166, %r96;
	@%p53 bra 	$L__BB0_31;
$L__BB0_28:
	sub.s32 	%r128, %r1, %r141;
	setp.lt.u32 	%p45, %r128, 7;
	mul.lo.s32 	%r90, %r166, %r96;
	add.s32 	%r129, %r90, %r141;
	mul.wide.u32 	%rd69, %r129, 4;
	add.s64 	%rd70, %rd1, %rd69;
	ld.global.f32 	%f111, [%rd70];
	mul.f32 	%f16, %f15, %f111;
	neg.f32 	%f112, %f16;
	add.s64 	%rd71, %rd2, %rd69;
	st.global.f32 	[%rd71], %f112;
	mov.u32 	%r167, %r141;
	@%p45 bra 	$L__BB0_19;
	mov.b32 	%r168, 0;
	mov.u32 	%r167, %r141;
$L__BB0_30:
	.pragma "nounroll";
	add.s32 	%r131, %r167, %r90;
	mul.wide.u32 	%rd72, %r131, 4;
	add.s64 	%rd73, %rd1, %rd72;
	ld.global.f32 	%f113, [%rd73];
	add.s32 	%r132, %r167, %r79;
	mul.wide.u32 	%rd74, %r132, 4;
	add.s64 	%rd75, %rd1, %rd74;
	ld.global.f32 	%f114, [%rd75];
	fma.rn.f32 	%f115, %f16, %f114, %f113;
	st.global.f32 	[%rd73], %f115;
	cvt.u64.u32 	%rd76, %r90;
	cvt.u64.u32 	%rd77, %r167;
	add.s64 	%rd78, %rd77, %rd76;
	shl.b64 	%rd79, %rd78, 2;
	add.s64 	%rd80, %rd1, %rd79;
	ld.global.f32 	%f116, [%rd80+4];
	cvt.u64.u32 	%rd81, %r79;
	add.s64 	%rd82, %rd77, %rd81;
	shl.b64 	%rd83, %rd82, 2;
	add.s64 	%rd84, %rd1, %rd83;
	ld.global.f32 	%f117, [%rd84+4];
	fma.rn.f32 	%f118, %f16, %f117, %f116;
	st.global.f32 	[%rd80+4], %f118;
	ld.global.f32 	%f119, [%rd80+8];
	ld.global.f32 	%f120, [%rd84+8];
	fma.rn.f32 	%f121, %f16, %f120, %f119;
	st.global.f32 	[%rd80+8], %f121;
	ld.global.f32 	%f122, [%rd80+12];
	ld.global.f32 	%f123, [%rd84+12];
	fma.rn.f32 	%f124, %f16, %f123, %f122;
	st.global.f32 	[%rd80+12], %f124;
	ld.global.f32 	%f125, [%rd80+16];
	ld.global.f32 	%f126, [%rd84+16];
	fma.rn.f32 	%f127, %f16, %f126, %f125;
	st.global.f32 	[%rd80+16], %f127;
	ld.global.f32 	%f128, [%rd80+20];
	ld.global.f32 	%f129, [%rd84+20];
	fma.rn.f32 	%f130, %f16, %f129, %f128;
	st.global.f32 	[%rd80+20], %f130;
	ld.global.f32 	%f131, [%rd80+24];
	ld.global.f32 	%f132, [%rd84+24];
	fma.rn.f32 	%f133, %f16, %f132, %f131;
	st.global.f32 	[%rd80+24], %f133;
	ld.global.f32 	%f134, [%rd80+28];
	ld.global.f32 	%f135, [%rd84+28];
	fma.rn.f32 	%f136, %f16, %f135, %f134;
	st.global.f32 	[%rd80+28], %f136;
	add.s32 	%r167, %r167, 8;
	add.s32 	%r168, %r168, 8;
	setp.eq.s32 	%p46, %r168, %r82;
	@%p46 bra 	$L__BB0_19;
	bra.uni 	$L__BB0_30;
$L__BB0_31:
	setp.ne.s32 	%p54, %r80, %r1;
	add.s16 	%rs23, %rs23, 1;
	add.s16 	%rs22, %rs22, 1;
	add.s16 	%rs21, %rs21, 1;
	mov.u32 	%r141, %r80;
	@%p54 bra 	$L__BB0_3;
$L__BB0_32:
	ret;

}


// ===== COMPILED SASS (sm_100) =====

	.target	sm_100

	.elftype	@"ET_EXEC"


//--------------------- .note.nv.tkinfo           --------------------------
	.section	.note.nv.tkinfo,"",@"SHT_NOTE"
	.sectionflags	@"SHF_NOTE_NV_TKINFO"
	.tkinfo
        /*0018*/ 	.word	0x00000002
        /*0030*/ 	.string	""
        /*0030*/ 	.string	"ptxas"
        /*0030*/ 	.string	"Cuda compilation tools, release 13.0, V13.0.88"
        /*0030*/ 	.string	"Build cuda_13.0.r13.0/compiler.36424714_0"
        /*0030*/ 	.string	"-arch sm_100 -m 64 "



//--------------------- .note.nv.cuinfo           --------------------------
	.section	.note.nv.cuinfo,"",@"SHT_NOTE"
	.sectionflags	@"SHF_NOTE_NV_CUINFO"
        /*0018*/ 	.short	0x0002
        /*001a*/ 	.short	0x0064
        /*001c*/ 	.short	0x0082
	.zero		2


//--------------------- .nv.info                  --------------------------
	.section	.nv.info,"",@"SHT_CUDA_INFO"
	.align	4


	//----- nvinfo : EIATTR_REGCOUNT
	.align		4
        /*0000*/ 	.byte	0x04, 0x2f
        /*0002*/ 	.short	(.L_1 - .L_0)
	.align		4
.L_0:
        /*0004*/ 	.word	index@(_Z22ComputeLUDecompositionPfS_i)
        /*0008*/ 	.word	0x00000020


	//----- nvinfo : EIATTR_FRAME_SIZE
	.align		4
.L_1:
        /*000c*/ 	.byte	0x04, 0x11
        /*000e*/ 	.short	(.L_3 - .L_2)
	.align		4
.L_2:
        /*0010*/ 	.word	index@($__internal_0_$__cuda_sm3x_div_rn_noftz_f32_slowpath)
        /*0014*/ 	.word	0x00000000


	//----- nvinfo : EIATTR_FRAME_SIZE
	.align		4
.L_3:
        /*0018*/ 	.byte	0x04, 0x11
        /*001a*/ 	.short	(.L_5 - .L_4)
	.align		4
.L_4:
        /*001c*/ 	.word	index@(_Z22ComputeLUDecompositionPfS_i)
        /*0020*/ 	.word	0x00000000


	//----- nvinfo : EIATTR_MIN_STACK_SIZE
	.align		4
.L_5:
        /*0024*/ 	.byte	0x04, 0x12
        /*0026*/ 	.short	(.L_7 - .L_6)
	.align		4
.L_6:
        /*0028*/ 	.word	index@(_Z22ComputeLUDecompositionPfS_i)
        /*002c*/ 	.word	0x00000000
.L_7:


//--------------------- .nv.compat                --------------------------
	.section	.nv.compat,"",@"SHT_CUDA_COMPAT_INFO"
	.align	4
        /*0000*/ 	.byte	0x02, 0x09, 0x00, 0x00, 0x02, 0x02, 0x01, 0x00, 0x02, 0x05, 0x05, 0x00, 0x03, 0x07, 0x01, 0x01
        /*0010*/ 	.byte	0x02, 0x03, 0x00, 0x00, 0x02, 0x06, 0x01, 0x00, 0x04, 0x0b, 0x08, 0x00, 0x01, 0x00, 0x00, 0x00
        /*0020*/ 	.byte	0x00, 0x00, 0x00, 0x00


//--------------------- .nv.info._Z22ComputeLUDecompositionPfS_i --------------------------
	.section	.nv.info._Z22ComputeLUDecompositionPfS_i,"",@"SHT_CUDA_INFO"
	.sectionflags	@""
	.align	4


	//----- nvinfo : EIATTR_CUDA_API_VERSION
	.align		4
        /*0000*/ 	.byte	0x04, 0x37
        /*0002*/ 	.short	(.L_9 - .L_8)
.L_8:
        /*0004*/ 	.word	0x00000082


	//----- nvinfo : EIATTR_KPARAM_INFO
	.align		4
.L_9:
        /*0008*/ 	.byte	0x04, 0x17
        /*000a*/ 	.short	(.L_11 - .L_10)
.L_10:
        /*000c*/ 	.word	0x00000000
        /*0010*/ 	.short	0x0002
        /*0012*/ 	.short	0x0010
        /*0014*/ 	.byte	0x00, 0xf0, 0x11, 0x00


	//----- nvinfo : EIATTR_KPARAM_INFO
	.align		4
.L_11:
        /*0018*/ 	.byte	0x04, 0x17
        /*001a*/ 	.short	(.L_13 - .L_12)
.L_12:
        /*001c*/ 	.word	0x00000000
        /*0020*/ 	.short	0x0001
        /*0022*/ 	.short	0x0008
        /*0024*/ 	.byte	0x00, 0xf5, 0x21, 0x00


	//----- nvinfo : EIATTR_KPARAM_INFO
	.align		4
.L_13:
        /*0028*/ 	.byte	0x04, 0x17
        /*002a*/ 	.short	(.L_15 - .L_14)
.L_14:
        /*002c*/ 	.word	0x00000000
        /*0030*/ 	.short	0x0000
        /*0032*/ 	.short	0x0000
        /*0034*/ 	.byte	0x00, 0xf5, 0x21, 0x00


	//----- nvinfo : EIATTR_SPARSE_MMA_MASK
	.align		4
.L_15:
        /*0038*/ 	.byte	0x03, 0x50
        /*003a*/ 	.short	0x0000


	//----- nvinfo : EIATTR_MAXREG_COUNT
	.align		4
        /*003c*/ 	.byte	0x03, 0x1b
        /*003e*/ 	.short	0x00ff


	//----- nvinfo : EIATTR_NUM_BARRIERS
	.align		4
        /*0040*/ 	.byte	0x02, 0x4c
        /*0042*/ 	.byte	0x01
	.zero		1


	//----- nvinfo : EIATTR_MERCURY_ISA_VERSION
	.align		4
        /*0044*/ 	.byte	0x03, 0x5f
        /*0046*/ 	.short	0x0101


	//----- nvinfo : EIATTR_VRC_CTA_INIT_COUNT
	.align		4
        /*0048*/ 	.byte	0x02, 0x4a
	.zero		1
	.zero		1


	//----- nvinfo : EIATTR_EXIT_INSTR_OFFSETS
	.align		4
        /*004c*/ 	.byte	0x04, 0x1c
        /*004e*/ 	.short	(.L_17 - .L_16)


	//   ....[0]....
.L_16:
        /*0050*/ 	.word	0x000000b0


	//   ....[1]....
        /*0054*/ 	.word	0x000000e0


	//   ....[2]....
        /*0058*/ 	.word	0x00000180


	//   ....[3]....
        /*005c*/ 	.word	0x00001140


	//   ....[4]....
        /*0060*/ 	.word	0x00001c30


	//----- nvinfo : EIATTR_CRS_STACK_SIZE
	.align		4
.L_17:
        /*0064*/ 	.byte	0x04, 0x1e
        /*0066*/ 	.short	(.L_19 - .L_18)
.L_18:
        /*0068*/ 	.word	0x00000000


	//----- nvinfo : EIATTR_CBANK_PARAM_SIZE
	.align		4
.L_19:
        /*006c*/ 	.byte	0x03, 0x19
        /*006e*/ 	.short	0x0014


	//----- nvinfo : EIATTR_PARAM_CBANK
	.align		4
        /*0070*/ 	.byte	0x04, 0x0a
        /*0072*/ 	.short	(.L_21 - .L_20)
	.align		4
.L_20:
        /*0074*/ 	.word	index@(.nv.constant0._Z22ComputeLUDecompositionPfS_i)
        /*0078*/ 	.short	0x0380
        /*007a*/ 	.short	0x0014


	//----- nvinfo : EIATTR_SW_WAR
	.align		4
.L_21:
        /*007c*/ 	.byte	0x04, 0x36
        /*007e*/ 	.short	(.L_23 - .L_22)
.L_22:
        /*0080*/ 	.word	0x00000008
.L_23:


//--------------------- .nv.callgraph             --------------------------
	.section	.nv.callgraph,"",@"SHT_CUDA_CALLGRAPH"
	.align	4
	.sectionentsize	8
	.align		4
        /*0000*/ 	.word	0x00000000
	.align		4
        /*0004*/ 	.word	0xffffffff
	.align		4
        /*0008*/ 	.word	0x00000000
	.align		4
        /*000c*/ 	.word	0xfffffffe
	.align		4
        /*0010*/ 	.word	0x00000000
	.align		4
        /*0014*/ 	.word	0xfffffffd
	.align		4
        /*0018*/ 	.word	0x00000000
	.align		4
        /*001c*/ 	.word	0xfffffffc


//--------------------- .text._Z22ComputeLUDecompositionPfS_i --------------------------
	.section	.text._Z22ComputeLUDecompositionPfS_i,"ax",@progbits
	.align	128
        .global         _Z22ComputeLUDecompositionPfS_i
        .type           _Z22ComputeLUDecompositionPfS_i,@function
        .size           _Z22ComputeLUDecompositionPfS_i,(.L_x_22 - _Z22ComputeLUDecompositionPfS_i)
        .other          _Z22ComputeLUDecompositionPfS_i,@"STO_CUDA_ENTRY STV_DEFAULT"
_Z22ComputeLUDecompositionPfS_i:
.text._Z22ComputeLUDecompositionPfS_i:
[----:B------:R-:W-:Y:S01]  /*0000*/  LDC R1, c[0x0][0x37c] ;  /* 0x0000df00ff017b82 */ /* 0x000fe20000000800 */
[----:B------:R-:W0:Y:S01]  /*0010*/  S2R R0, SR_TID.X ;  /* 0x0000000000007919 */ /* 0x000e220000002100 */
[----:B------:R-:W1:Y:S01]  /*0020*/  LDCU UR5, c[0x0][0x390] ;  /* 0x00007200ff0577ac */ /* 0x000e620008000800 */
[----:B------:R-:W0:Y:S01]  /*0030*/  S2R R5, SR_CTAID.X ;  /* 0x0000000000057919 */ /* 0x000e220000002500 */
[----:B------:R-:W2:Y:S01]  /*0040*/  S2R R3, SR_TID.Y ;  /* 0x0000000000037919 */ /* 0x000ea20000002200 */
[----:B------:R-:W2:Y:S01]  /*0050*/  S2R R2, SR_CTAID.Y ;  /* 0x0000000000027919 */ /* 0x000ea20000002600 */
[----:B0-----:R-:W-:Y:S02]  /*0060*/  IMAD R0, R5, 0x3, R0 ;  /* 0x0000000305007824 */ /* 0x001fe400078e0200 */
[----:B--2---:R-:W-:-:S05]  /*0070*/  IMAD R3, R2, 0x3, R3 ;  /* 0x0000000302037824 */ /* 0x004fca00078e0203 */
[----:B------:R-:W-:Y:S01]  /*0080*/  VIMNMX R0, PT, PT, R0, R3, !PT ;  /* 0x0000000300007248 */ /* 0x000fe20007fe0100 */
[----:B------:R-:W-:Y:S03]  /*0090*/  BAR.SYNC.DEFER_BLOCKING 0x0 ;  /* 0x0000000000007b1d */ /* 0x000fe60000010000 */
[----:B-1----:R-:W-:-:S13]  /*00a0*/  ISETP.GE.AND P0, PT, R0, UR5, PT ;  /* 0x0000000500007c0c */ /* 0x002fda000bf06270 */
[----:B------:R-:W-:Y:S05]  /*00b0*/  @P0 EXIT ;  /* 0x000000000000094d */ /* 0x000fea0003800000 */
[----:B------:R-:W-:-:S06]  /*00c0*/  UISETP.GE.U32.AND UP0, UPT, UR5, 0x2, UPT ;  /* 0x000000020500788c */ /* 0x000fcc000bf06070 */
[----:B------:R-:W-:-:S13]  /*00d0*/  PLOP3.LUT P0, PT, PT, PT, UP0, 0x80, 0x8 ;  /* 0x000000000008781c */ /* 0x000fda0003f0f008 */
[----:B------:R-:W-:Y:S05]  /*00e0*/  @!P0 EXIT ;  /* 0x000000000000894d */ /* 0x000fea0003800000 */
[----:B------:R-:W-:Y:S01]  /*00f0*/  PRMT R0, RZ, 0x7610, R0 ;  /* 0x00007610ff007816 */ /* 0x000fe20000000000 */
[----:B------:R-:W0:Y:S01]  /*0100*/  LDCU.64 UR8, c[0x0][0x358] ;  /* 0x00006b00ff0877ac */ /* 0x000e220008000a00 */
[----:B------:R-:W-:Y:S02]  /*0110*/  PRMT R2, RZ, 0x7610, R2 ;  /* 0x00007610ff027816 */ /* 0x000fe40000000002 */
[----:B------:R-:W-:Y:S01]  /*0120*/  PRMT R3, RZ, 0x7610, R3 ;  /* 0x00007610ff037816 */ /* 0x000fe20000000003 */
[----:B------:R-:W-:Y:S01]  /*0130*/  UIADD3 UR7, UPT, UPT, UR5, -0x1, URZ ;  /* 0xffffffff05077890 */ /* 0x000fe2000fffe0ff */
[----:B------:R-:W-:-:S11]  /*0140*/  UMOV UR4, URZ ;  /* 0x000000ff00047c82 */ /* 0x000fd60008000000 */
.L_x_12:
[----:B-1----:R-:W1:Y:S01]  /*0150*/  LDCU UR11, c[0x0][0x390] ;  /* 0x00007200ff0b77ac */ /* 0x002e620008000800 */
[----:B------:R-:W-:-:S05]  /*0160*/  IMAD.U32 R4, RZ, RZ, UR4 ;  /* 0x00000004ff047e24 */ /* 0x000fca000f8e00ff */
[----:B-1----:R-:W-:-:S13]  /*0170*/  ISETP.GE.AND P0, PT, R4, UR11, PT ;  /* 0x0000000b04007c0c */ /* 0x002fda000bf06270 */
[----:B0-23--:R-:W-:Y:S05]  /*0180*/  @P0 EXIT ;  /* 0x000000000000094d */ /* 0x00dfea0003800000 */
[----:B------:R-:W-:Y:S01]  /*0190*/  UIADD3 UR5, UPT, UPT, -UR4, UR7, URZ ;  /* 0x0000000704057290 */ /* 0x000fe2000fffe1ff */
[----:B------:R-:W-:Y:S01]  /*01a0*/  IMAD.MOV.U32 R20, RZ, RZ, RZ ;  /* 0x000000ffff147224 */ /* 0x000fe200078e00ff */
[----:B------:R-:W-:Y:S02]  /*01b0*/  UIADD3 UR10, UPT, UPT, -UR4, UR11, URZ ;  /* 0x0000000b040a7290 */ /* 0x000fe4000fffe1ff */
[----:B------:R-:W-:Y:S01]  /*01c0*/  IMAD.U32 R4, RZ, RZ, UR4 ;  /* 0x00000004ff047e24 */ /* 0x000fe2000f8e00ff */
[----:B------:R-:W-:-:S09]  /*01d0*/  UISETP.GE.U32.AND UP0, UPT, UR5, 0xf, UPT ;  /* 0x0000000f0500788c */ /* 0x000fd2000bf06070 */
[----:B------:R-:W-:Y:S05]  /*01e0*/  BRA.U !UP0, `(.L_x_0) ;  /* 0x0000000908207547 */ /* 0x000fea000b800000 */
[----:B------:R-:W-:Y:S02]  /*01f0*/  UIMAD UR6, UR4, UR11, UR4 ;  /* 0x0000000b040672a4 */ /* 0x000fe4000f8e0204 */
[----:B------:R-:W-:Y:S01]  /*0200*/  MOV R27, UR11 ;  /* 0x0000000b001b7c02 */ /* 0x000fe20008000f00 */
[----:B------:R-:W-:Y:S01]  /*0210*/  IMAD.U32 R13, RZ, RZ, UR11 ;  /* 0x0000000bff0d7e24 */ /* 0x000fe2000f8e00ff */
[----:B------:R-:W-:Y:S01]  /*0220*/  MOV R22, UR11 ;  /* 0x0000000b00167c02 */ /* 0x000fe20008000f00 */
[----:B------:R-:W-:Y:S01]  /*0230*/  IMAD.MOV.U32 R10, RZ, RZ, 0xa ;  /* 0x0000000aff0a7424 */ /* 0x000fe200078e00ff */
[----:B------:R-:W-:Y:S01]  /*0240*/  MOV R7, UR11 ;  /* 0x0000000b00077c02 */ /* 0x000fe20008000f00 */
[----:B------:R-:W-:Y:S01]  /*0250*/  IMAD.MOV.U32 R4, RZ, RZ, 0x3 ;  /* 0x00000003ff047424 */ /* 0x000fe200078e00ff */
[----:B------:R-:W-:Y:S01]  /*0260*/  MOV R23, UR11 ;  /* 0x0000000b00177c02 */ /* 0x000fe20008000f00 */
[----:B------:R-:W-:Y:S01]  /*0270*/  IMAD.U32 R29, RZ, RZ, UR11 ;  /* 0x0000000bff1d7e24 */ /* 0x000fe2000f8e00ff */
[----:B------:R-:W-:Y:S01]  /*0280*/  MOV R12, UR11 ;  /* 0x0000000b000c7c02 */ /* 0x000fe20008000f00 */
[----:B------:R-:W-:Y:S01]  /*0290*/  IMAD.MOV.U32 R6, RZ, RZ, 0x5 ;  /* 0x00000005ff067424 */ /* 0x000fe200078e00ff */
[----:B------:R-:W-:Y:S01]  /*02a0*/  ULOP3.LUT UR5, UR10, 0xfffffff0, URZ, 0xc0, !UPT ;  /* 0xfffffff00a057892 */ /* 0x000fe2000f8ec0ff */
[----:B------:R-:W-:Y:S01]  /*02b0*/  IMAD.U32 R8, RZ, RZ, UR11 ;  /* 0x0000000bff087e24 */ /* 0x000fe2000f8e00ff */
[----:B------:R-:W-:Y:S01]  /*02c0*/  MOV R25, UR6 ;  /* 0x0000000600197c02 */ /* 0x000fe20008000f00 */
[----:B------:R-:W-:Y:S01]  /*02d0*/  IMAD.MOV.U32 R5, RZ, RZ, 0x7 ;  /* 0x00000007ff057424 */ /* 0x000fe200078e00ff */
[----:B------:R-:W-:Y:S01]  /*02e0*/  UIADD3 UR5, UPT, UPT, -UR5, URZ, URZ ;  /* 0x000000ff05057290 */ /* 0x000fe2000fffe1ff */
[----:B------:R-:W-:-:S02]  /*02f0*/  IMAD.MOV.U32 R9, RZ, RZ, 0x9 ;  /* 0x00000009ff097424 */ /* 0x000fc400078e00ff */
[----:B------:R-:W-:Y:S01]  /*0300*/  IMAD R13, R13, R10, UR6 ;  /* 0x000000060d0d7e24 */ /* 0x000fe2000f8e020a */
[----:B------:R-:W-:Y:S01]  /*0310*/  MOV R10, UR11 ;  /* 0x0000000b000a7c02 */ /* 0x000fe20008000f00 */
[----:B------:R-:W-:Y:S02]  /*0320*/  IMAD R27, R27, R4, UR6 ;  /* 0x000000061b1b7e24 */ /* 0x000fe4000f8e0204 */
[----:B------:R-:W-:Y:S02]  /*0330*/  IMAD R29, R29, R6, UR6 ;  /* 0x000000061d1d7e24 */ /* 0x000fe4000f8e0206 */
[----:B------:R-:W-:Y:S02]  /*0340*/  IMAD R8, R8, R5, UR6 ;  /* 0x0000000608087e24 */ /* 0x000fe4000f8e0205 */
[----:B------:R-:W-:Y:S02]  /*0350*/  IMAD.MOV.U32 R4, RZ, RZ, 0x6 ;  /* 0x00000006ff047424 */ /* 0x000fe400078e00ff */
[----:B------:R-:W-:-:S02]  /*0360*/  IMAD R22, R22, R9, UR6 ;  /* 0x0000000616167e24 */ /* 0x000fc4000f8e0209 */
[----:B------:R-:W-:Y:S02]  /*0370*/  IMAD.MOV.U32 R5, RZ, RZ, 0xb ;  /* 0x0000000bff057424 */ /* 0x000fe400078e00ff */
[----:B------:R-:W-:Y:S02]  /*0380*/  IMAD.MOV.U32 R6, RZ, RZ, 0xf ;  /* 0x0000000fff067424 */ /* 0x000fe400078e00ff */
[----:B------:R-:W-:Y:S02]  /*0390*/  IMAD.MOV.U32 R9, RZ, RZ, 0xd ;  /* 0x0000000dff097424 */ /* 0x000fe400078e00ff */
[----:B------:R-:W-:Y:S02]  /*03a0*/  IMAD R7, R7, R4, UR6 ;  /* 0x0000000607077e24 */ /* 0x000fe4000f8e0204 */
[----:B------:R-:W-:Y:S02]  /*03b0*/  IMAD R10, R10, R5, UR6 ;  /* 0x000000060a0a7e24 */ /* 0x000fe4000f8e0205 */
[----:B------:R-:W-:-:S02]  /*03c0*/  IMAD R23, R23, R6, UR6 ;  /* 0x0000000617177e24 */ /* 0x000fc4000f8e0206 */
[----:B------:R-:W-:Y:S02]  /*03d0*/  IMAD.U32 R11, RZ, RZ, UR11 ;  /* 0x0000000bff0b7e24 */ /* 0x000fe4000f8e00ff */
[----:B------:R-:W-:Y:S02]  /*03e0*/  IMAD.MOV.U32 R4, RZ, RZ, 0xc ;  /* 0x0000000cff047424 */ /* 0x000fe400078e00ff */
[----:B------:R-:W-:Y:S01]  /*03f0*/  IMAD R12, R12, R9, UR6 ;  /* 0x000000060c0c7e24 */ /* 0x000fe2000f8e0209 */
[----:B------:R-:W-:Y:S01]  /*0400*/  MOV R9, UR11 ;  /* 0x0000000b00097c02 */ /* 0x000fe20008000f00 */
[----:B------:R-:W-:Y:S02]  /*0410*/  IMAD.U32 R5, RZ, RZ, UR11 ;  /* 0x0000000bff057e24 */ /* 0x000fe4000f8e00ff */
[----:B------:R-:W-:Y:S01]  /*0420*/  IMAD.U32 R6, RZ, RZ, UR11 ;  /* 0x0000000bff067e24 */ /* 0x000fe2000f8e00ff */
[----:B------:R-:W-:Y:S01]  /*0430*/  LEA R9, R9, UR6, 0x3 ;  /* 0x0000000609097c11 */ /* 0x000fe2000f8e18ff */
[----:B------:R-:W-:Y:S01]  /*0440*/  IMAD.U32 R24, RZ, RZ, UR11 ;  /* 0x0000000bff187e24 */ /* 0x000fe2000f8e00ff */
[----:B------:R-:W-:Y:S01]  /*0450*/  LEA R5, R5, UR6, 0x1 ;  /* 0x0000000605057c11 */ /* 0x000fe2000f8e08ff */
[----:B------:R-:W-:Y:S01]  /*0460*/  IMAD.MOV.U32 R15, RZ, RZ, 0xe ;  /* 0x0000000eff0f7424 */ /* 0x000fe200078e00ff */
[----:B------:R-:W-:Y:S01]  /*0470*/  LEA R6, R6, UR6, 0x2 ;  /* 0x0000000606067c11 */ /* 0x000fe2000f8e10ff */
[----:B------:R-:W-:-:S02]  /*0480*/  IMAD.U32 R26, RZ, RZ, UR6 ;  /* 0x00000006ff1a7e24 */ /* 0x000fc4000f8e00ff */
[----:B------:R-:W-:Y:S02]  /*0490*/  IMAD R11, R11, R4, UR6 ;  /* 0x000000060b0b7e24 */ /* 0x000fe4000f8e0204 */
[----:B------:R-:W-:Y:S02]  /*04a0*/  IMAD R24, R24, R15, UR6 ;  /* 0x0000000618187e24 */ /* 0x000fe4000f8e020f */
[----:B------:R-:W-:Y:S02]  /*04b0*/  IMAD.MOV.U32 R20, RZ, RZ, RZ ;  /* 0x000000ffff147224 */ /* 0x000fe400078e00ff */
[----:B------:R-:W-:Y:S02]  /*04c0*/  IMAD.U32 R4, RZ, RZ, UR4 ;  /* 0x00000004ff047e24 */ /* 0x000fe4000f8e00ff */
[----:B------:R-:W-:-:S07]  /*04d0*/  VIADD R26, R26, UR11 ;  /* 0x0000000b1a1a7c36 */ /* 0x000fce0008000000 */
.L_x_1:
[----:B------:R-:W0:Y:S02]  /*04e0*/  LDC.64 R14, c[0x0][0x380] ;  /* 0x0000e000ff0e7b82 */ /* 0x000e240000000a00 */
[----:B0-----:R-:W-:-:S06]  /*04f0*/  IMAD.WIDE.U32 R16, R25, 0x4, R14 ;  /* 0x0000000419107825 */ /* 0x001fcc00078e000e */
[----:B------:R-:W2:Y:S01]  /*0500*/  LDG.E R17, desc[UR8][R16.64] ;  /* 0x0000000810117981 */ /* 0x000ea2000c1e1900 */
[----:B------:R-:W-:-:S06]  /*0510*/  IMAD.WIDE.U32 R18, R26, 0x4, R14 ;  /* 0x000000041a127825 */ /* 0x000fcc00078e000e */
[----:B------:R-:W3:Y:S01]  /*0520*/  LDG.E R19, desc[UR8][R18.64] ;  /* 0x0000000812137981 */ /* 0x000ee2000c1e1900 */
[----:B--2---:R-:W-:-:S04]  /*0530*/  FSETP.GT.AND P0, PT, |R17|, R20, PT ;  /* 0x000000141100720b */ /* 0x004fc80003f04200 */
[----:B------:R-:W-:Y:S01]  /*0540*/  FSEL R28, |R17|, R20, P0 ;  /* 0x00000014111c7208 */ /* 0x000fe20000000200 */
[----:B------:R-:W-:-:S06]  /*0550*/  IMAD.WIDE.U32 R20, R5, 0x4, R14 ;  /* 0x0000000405147825 */ /* 0x000fcc00078e000e */
[----:B------:R-:W2:Y:S01]  /*0560*/  LDG.E R21, desc[UR8][R20.64] ;  /* 0x0000000814157981 */ /* 0x000ea2000c1e1900 */
[----:B------:R-:W-:Y:S01]  /*0570*/  IMAD.WIDE.U32 R16, R27, 0x4, R14 ;  /* 0x000000041b107825 */ /* 0x000fe200078e000e */
[----:B---3--:R-:W-:-:S04]  /*0580*/  FSETP.GT.AND P0, PT, |R19|, R28, PT ;  /* 0x0000001c1300720b */ /* 0x008fc80003f04200 */
[----:B------:R-:W-:Y:S01]  /*0590*/  FSEL R28, |R19|, R28, P0 ;  /* 0x0000001c131c7208 */ /* 0x000fe20000000200 */
[----:B------:R-:W3:Y:S01]  /*05a0*/  LDG.E R17, desc[UR8][R16.64] ;  /* 0x0000000810117981 */ /* 0x000ee2000c1e1900 */
[----:B------:R-:W-:-:S06]  /*05b0*/  IMAD.WIDE.U32 R18, R6, 0x4, R14 ;  /* 0x0000000406127825 */ /* 0x000fcc00078e000e */
[----:B------:R-:W4:Y:S01]  /*05c0*/  LDG.E R19, desc[UR8][R18.64] ;  /* 0x0000000812137981 */ /* 0x000f22000c1e1900 */
[----:B--2---:R-:W-:-:S04]  /*05d0*/  FSETP.GT.AND P0, PT, |R21|, R28, PT ;  /* 0x0000001c1500720b */ /* 0x004fc80003f04200 */
[----:B------:R-:W-:Y:S01]  /*05e0*/  FSEL R28, |R21|, R28, P0 ;  /* 0x0000001c151c7208 */ /* 0x000fe20000000200 */
[----:B------:R-:W-:-:S06]  /*05f0*/  IMAD.WIDE.U32 R20, R29, 0x4, R14 ;  /* 0x000000041d147825 */ /* 0x000fcc00078e000e */
[----:B------:R-:W2:Y:S01]  /*0600*/  LDG.E R21, desc[UR8][R20.64] ;  /* 0x0000000814157981 */ /* 0x000ea2000c1e1900 */
[----:B---3--:R-:W-:-:S04]  /*0610*/  FSETP.GT.AND P0, PT, |R17|, R28, PT ;  /* 0x0000001c1100720b */ /* 0x008fc80003f04200 */
[----:B------:R-:W-:Y:S01]  /*0620*/  FSEL R28, |R17|, R28, P0 ;  /* 0x0000001c111c7208 */ /* 0x000fe20000000200 */
[----:B------:R-:W-:-:S03]  /*0630*/  IMAD.WIDE.U32 R16, R7, 0x4, R14 ;  /* 0x0000000407107825 */ /* 0x000fc600078e000e */
[----:B----4-:R-:W-:-:S03]  /*0640*/  FSETP.GT.AND P0, PT, |R19|, R28, PT ;  /* 0x0000001c1300720b */ /* 0x010fc60003f04200 */
[----:B------:R-:W3:Y:S01]  /*0650*/  LDG.E R17, desc[UR8][R16.64] ;  /* 0x0000000810117981 */ /* 0x000ee2000c1e1900 */
[----:B------:R-:W-:Y:S01]  /*0660*/  FSEL R28, |R19|, R28, P0 ;  /* 0x0000001c131c7208 */ /* 0x000fe20000000200 */
        /* <DEDUP_REMOVED lines=28> */
[----:B------:R-:W-:-:S04]  /*0830*/  IMAD.WIDE.U32 R20, R24, 0x4, R14 ;  /* 0x0000000418147825 */ /* 0x000fc800078e000e */
[----:B------:R-:W-:Y:S02]  /*0840*/  IMAD.WIDE.U32 R14, R23, 0x4, R14 ;  /* 0x00000004170e7825 */ /* 0x000fe400078e000e */
[----:B------:R-:W2:Y:S04]  /*0850*/  LDG.E R20, desc[UR8][R20.64] ;  /* 0x0000000814147981 */ /* 0x000ea8000c1e1900 */
[----:B------:R0:W5:Y:S01]  /*0860*/  LDG.E R14, desc[UR8][R14.64] ;  /* 0x000000080e0e7981 */ /* 0x000162000c1e1900 */
[----:B---3--:R-:W-:-:S04]  /*0870*/  FSETP.GT.AND P0, PT, |R17|, R28, PT ;  /* 0x0000001c1100720b */ /* 0x008fc80003f04200 */
[----:B------:R-:W-:-:S04]  /*0880*/  FSEL R28, |R17|, R28, P0 ;  /* 0x0000001c111c7208 */ /* 0x000fc80000000200 */
[----:B----4-:R-:W-:Y:S01]  /*0890*/  FSETP.GT.AND P0, PT, |R19|, R28, PT ;  /* 0x0000001c1300720b */ /* 0x010fe20003f04200 */
[----:B------:R-:W-:-:S03]  /*08a0*/  UIADD3 UR5, UPT, UPT, UR5, 0x10, URZ ;  /* 0x0000001005057890 */ /* 0x000fc6000fffe0ff */
[----:B------:R-:W-:Y:S01]  /*08b0*/  FSEL R19, |R19|, R28, P0 ;  /* 0x0000001c13137208 */ /* 0x000fe20000000200 */
[----:B------:R-:W-:Y:S01]  /*08c0*/  UISETP.NE.AND UP0, UPT, UR5, URZ, UPT ;  /* 0x000000ff0500728c */ /* 0x000fe2000bf05270 */
[----:B------:R-:W-:Y:S01]  /*08d0*/  MOV R16, UR11 ;  /* 0x0000000b00107c02 */ /* 0x000fe20008000f00 */
[----:B------:R-:W-:Y:S02]  /*08e0*/  IMAD.U32 R17, RZ, RZ, UR11 ;  /* 0x0000000bff117e24 */ /* 0x000fe4000f8e00ff */
[----:B0-----:R-:W-:Y:S02]  /*08f0*/  IMAD.U32 R15, RZ, RZ, UR11 ;  /* 0x0000000bff0f7e24 */ /* 0x001fe4000f8e00ff */
[----:B------:R-:W-:Y:S01]  /*0900*/  IMAD.U32 R18, RZ, RZ, UR11 ;  /* 0x0000000bff127e24 */ /* 0x000fe2000f8e00ff */
[C---:B------:R-:W-:Y:S01]  /*0910*/  LEA R29, R16.reuse, R29, 0x4 ;  /* 0x0000001d101d7211 */ /* 0x040fe200078e20ff */
[C---:B------:R-:W-:Y:S01]  /*0920*/  IMAD R26, R17.reuse, 0x10, R26 ;  /* 0x00000010111a7824 */ /* 0x040fe200078e021a */
[C---:B------:R-:W-:Y:S01]  /*0930*/  LEA R9, R16.reuse, R9, 0x4 ;  /* 0x0000000910097211 */ /* 0x040fe200078e20ff */
[C---:B------:R-:W-:Y:S01]  /*0940*/  IMAD R5, R16.reuse, 0x10, R5 ;  /* 0x0000001010057824 */ /* 0x040fe200078e0205 */
[C---:B------:R-:W-:Y:S01]  /*0950*/  LEA R11, R16.reuse, R11, 0x4 ;  /* 0x0000000b100b7211 */ /* 0x040fe200078e20ff */
[C---:B------:R-:W-:Y:S01]  /*0960*/  IMAD R27, R17.reuse, 0x10, R27 ;  /* 0x00000010111b7824 */ /* 0x040fe200078e021b */
[----:B------:R-:W-:Y:S01]  /*0970*/  LEA R23, R16, R23, 0x4 ;  /* 0x0000001710177211 */ /* 0x000fe200078e20ff */
[----:B------:R-:W-:-:S02]  /*0980*/  IMAD R6, R17, 0x10, R6 ;  /* 0x0000001011067824 */ /* 0x000fc400078e0206 */
[C---:B------:R-:W-:Y:S02]  /*0990*/  IMAD R7, R16.reuse, 0x10, R7 ;  /* 0x0000001010077824 */ /* 0x040fe400078e0207 */
[C---:B------:R-:W-:Y:S02]  /*09a0*/  IMAD R8, R15.reuse, 0x10, R8 ;  /* 0x000000100f087824 */ /* 0x040fe400078e0208 */
[C---:B------:R-:W-:Y:S02]  /*09b0*/  IMAD R22, R15.reuse, 0x10, R22 ;  /* 0x000000100f167824 */ /* 0x040fe400078e0216 */
[----:B------:R-:W-:Y:S02]  /*09c0*/  IMAD R13, R16, 0x10, R13 ;  /* 0x00000010100d7824 */ /* 0x000fe400078e020d */
[C---:B------:R-:W-:Y:S02]  /*09d0*/  IMAD R10, R15.reuse, 0x10, R10 ;  /* 0x000000100f0a7824 */ /* 0x040fe400078e020a */
[----:B------:R-:W-:-:S02]  /*09e0*/  IMAD R12, R15, 0x10, R12 ;  /* 0x000000100f0c7824 */ /* 0x000fc400078e020c */
[----:B------:R-:W-:Y:S02]  /*09f0*/  IMAD R24, R15, 0x10, R24 ;  /* 0x000000100f187824 */ /* 0x000fe400078e0218 */
[----:B------:R-:W-:Y:S02]  /*0a00*/  IMAD R25, R18, 0x10, R25 ;  /* 0x0000001012197824 */ /* 0x000fe400078e0219 */
[----:B------:R-:W-:Y:S01]  /*0a10*/  VIADD R4, R4, 0x10 ;  /* 0x0000001004047836 */ /* 0x000fe20000000000 */
[----:B--2---:R-:W-:-:S04]  /*0a20*/  FSETP.GT.AND P0, PT, |R20|, R19, PT ;  /* 0x000000131400720b */ /* 0x004fc80003f04200 */
[----:B------:R-:W-:-:S04]  /*0a30*/  FSEL R19, |R20|, R19, P0 ;  /* 0x0000001314137208 */ /* 0x000fc80000000200 */
[----:B-----5:R-:W-:-:S04]  /*0a40*/  FSETP.GT.AND P0, PT, |R14|, R19, PT ;  /* 0x000000130e00720b */ /* 0x020fc80003f04200 */
[----:B------:R-:W-:Y:S01]  /*0a50*/  FSEL R20, |R14|, R19, P0 ;  /* 0x000000130e147208 */ /* 0x000fe20000000200 */
[----:B------:R-:W-:Y:S08]  /*0a60*/  BRA.U UP0, `(.L_x_1) ;  /* 0xfffffff9009c7547 */ /* 0x000ff0000b83ffff */
.L_x_0:
[----:B------:R-:W0:Y:S01]  /*0a70*/  LDC.U16 R6, c[0x0][0x390] ;  /* 0x0000e400ff067b82 */ /* 0x000e220000000400 */
[----:B------:R-:W-:Y:S01]  /*0a80*/  IMAD.MOV R5, RZ, RZ, -R2 ;  /* 0x000000ffff057224 */ /* 0x000fe200078e0a02 */
[----:B------:R-:W-:-:S04]  /*0a90*/  ULOP3.LUT UP0, URZ, UR10, 0xf, URZ, 0xc0, !UPT ;  /* 0x0000000f0aff7892 */ /* 0x000fc8000f80c0ff */
[----:B------:R-:W-:-:S04]  /*0aa0*/  PRMT R5, R5, 0x7710, RZ ;  /* 0x0000771005057816 */ /* 0x000fc800000000ff */
[----:B0-----:R-:W-:-:S04]  /*0ab0*/  IADD3 R5, PT, PT, R6, R5, RZ ;  /* 0x0000000506057210 */ /* 0x001fc80007ffe0ff */
[----:B------:R-:W-:-:S05]  /*0ac0*/  LOP3.LUT R7, R5, 0x7, RZ, 0xc0, !PT ;  /* 0x0000000705077812 */ /* 0x000fca00078ec0ff */
[----:B------:R-:W-:Y:S01]  /*0ad0*/  VIADD R5, R7, 0xffffffff ;  /* 0xffffffff07057836 */ /* 0x000fe20000000000 */
[----:B------:R-:W-:Y:S06]  /*0ae0*/  BRA.U !UP0, `(.L_x_2) ;  /* 0x0000000508907547 */ /* 0x000fec000b800000 */
[----:B------:R-:W-:-:S05]  /*0af0*/  IMAD.MOV R9, RZ, RZ, -R3 ;  /* 0x000000ffff097224 */ /* 0x000fca00078e0a03 */
[----:B------:R-:W-:-:S05]  /*0b00*/  PRMT R9, R9, 0x7710, RZ ;  /* 0x0000771009097816 */ /* 0x000fca00000000ff */
[----:B------:R-:W-:-:S05]  /*0b10*/  IMAD.IADD R8, R6, 0x1, R9 ;  /* 0x0000000106087824 */ /* 0x000fca00078e0209 */
[----:B------:R-:W-:-:S04]  /*0b20*/  LOP3.LUT R8, R8, 0xf, RZ, 0xc0, !PT ;  /* 0x0000000f08087812 */ /* 0x000fc800078ec0ff */
[C---:B------:R-:W-:Y:S02]  /*0b30*/  IADD3 R9, PT, PT, R8.reuse, -0x1, RZ ;  /* 0xffffffff08097810 */ /* 0x040fe40007ffe0ff */
[----:B------:R-:W-:Y:S02]  /*0b40*/  LOP3.LUT P0, RZ, R8, 0x7, RZ, 0xc0, !PT ;  /* 0x0000000708ff7812 */ /* 0x000fe4000780c0ff */
[----:B------:R-:W-:-:S13]  /*0b50*/  ISETP.GE.U32.AND P1, PT, R9, 0x7, PT ;  /* 0x000000070900780c */ /* 0x000fda0003f26070 */
[----:B------:R-:W-:Y:S05]  /*0b60*/  @!P1 BRA `(.L_x_3) ;  /* 0x0000000000ac9947 */ /* 0x000fea0003800000 */
[----:B------:R-:W0:Y:S01]  /*0b70*/  LDC.64 R8, c[0x0][0x380] ;  /* 0x0000e000ff087b82 */ /* 0x000e220000000a00 */
[----:B------:R-:W-:-:S04]  /*0b80*/  IMAD.U32 R13, RZ, RZ, UR11 ;  /* 0x0000000bff0d7e24 */ /* 0x000fc8000f8e00ff */
[----:B------:R-:W-:-:S04]  /*0b90*/  IMAD R13, R4, R13, UR4 ;  /* 0x00000004040d7e24 */ /* 0x000fc8000f8e020d */
[C---:B------:R-:W-:Y:S02]  /*0ba0*/  VIADD R17, R13.reuse, UR11 ;  /* 0x0000000b0d117c36 */ /* 0x040fe40008000000 */
[----:B0-----:R-:W-:-:S05]  /*0bb0*/  IMAD.WIDE.U32 R10, R13, 0x4, R8 ;  /* 0x000000040d0a7825 */ /* 0x001fca00078e0008 */
[----:B------:R0:W2:Y:S01]  /*0bc0*/  LDG.E R15, desc[UR8][R10.64] ;  /* 0x000000080a0f7981 */ /* 0x0000a2000c1e1900 */
[----:B------:R-:W-:-:S04]  /*0bd0*/  IMAD.WIDE.U32 R12, R17, 0x4, R8 ;  /* 0x00000004110c7825 */ /* 0x000fc800078e0008 */
[----:B------:R-:W-:Y:S01]  /*0be0*/  VIADD R17, R17, UR11 ;  /* 0x0000000b11117c36 */ /* 0x000fe20008000000 */
[----:B------:R1:W3:Y:S03]  /*0bf0*/  LDG.E R14, desc[UR8][R12.64] ;  /* 0x000000080c0e7981 */ /* 0x0002e6000c1e1900 */
[C---:B------:R-:W-:Y:S01]  /*0c00*/  IMAD.WIDE.U32 R22, R17.reuse, 0x4, R8 ;  /* 0x0000000411167825 */ /* 0x040fe200078e0008 */
[----:B------:R-:W-:-:S04]  /*0c10*/  IADD3 R19, PT, PT, R17, UR11, RZ ;  /* 0x0000000b11137c10 */ /* 0x000fc8000fffe0ff */
[----:B------:R-:W4:Y:S01]  /*0c20*/  LDG.E R21, desc[UR8][R22.64] ;  /* 0x0000000816157981 */ /* 0x000f22000c1e1900 */
[----:B------:R-:W-:-:S04]  /*0c30*/  IMAD.WIDE.U32 R16, R19, 0x4, R8 ;  /* 0x0000000413107825 */ /* 0x000fc800078e0008 */
[----:B------:R-:W-:Y:S02]  /*0c40*/  VIADD R25, R19, UR11 ;  /* 0x0000000b13197c36 */ /* 0x000fe40008000000 */
[----:B------:R-:W5:Y:S02]  /*0c50*/  LDG.E R16, desc[UR8][R16.64] ;  /* 0x0000000810107981 */ /* 0x000f64000c1e1900 */
[----:B------:R-:W-:-:S04]  /*0c60*/  IMAD.WIDE.U32 R18, R25, 0x4, R8 ;  /* 0x0000000419127825 */ /* 0x000fc800078e0008 */
[----:B------:R-:W-:Y:S02]  /*0c70*/  VIADD R25, R25, UR11 ;  /* 0x0000000b19197c36 */ /* 0x000fe40008000000 */
[----:B------:R-:W5:Y:S02]  /*0c80*/  LDG.E R18, desc[UR8][R18.64] ;  /* 0x0000000812127981 */ /* 0x000f64000c1e1900 */
[C---:B0-----:R-:W-:Y:S01]  /*0c90*/  IMAD.WIDE.U32 R10, R25.reuse, 0x4, R8 ;  /* 0x00000004190a7825 */ /* 0x041fe200078e0008 */
[----:B------:R-:W-:-:S05]  /*0ca0*/  IADD3 R25, PT, PT, R25, UR11, RZ ;  /* 0x0000000b19197c10 */ /* 0x000fca000fffe0ff */
[----:B------:R-:W5:Y:S01]  /*0cb0*/  LDG.E R11, desc[UR8][R10.64] ;  /* 0x000000080a0b7981 */ /* 0x000f62000c1e1900 */
[----:B-1----:R-:W-:-:S04]  /*0cc0*/  IMAD.WIDE.U32 R12, R25, 0x4, R8 ;  /* 0x00000004190c7825 */ /* 0x002fc800078e0008 */
[----:B------:R-:W-:Y:S02]  /*0cd0*/  VIADD R25, R25, UR11 ;  /* 0x0000000b19197c36 */ /* 0x000fe40008000000 */
[----:B------:R-:W5:Y:S02]  /*0ce0*/  LDG.E R12, desc[UR8][R12.64] ;  /* 0x000000080c0c7981 */ /* 0x000f64000c1e1900 */
[----:B------:R-:W-:-:S06]  /*0cf0*/  IMAD.WIDE.U32 R8, R25, 0x4, R8 ;  /* 0x0000000419087825 */ /* 0x000fcc00078e0008 */
[----:B------:R-:W5:Y:S01]  /*0d00*/  LDG.E R8, desc[UR8][R8.64] ;  /* 0x0000000808087981 */ /* 0x000f62000c1e1900 */
[----:B------:R-:W-:Y:S01]  /*0d10*/  VIADD R4, R4, 0x8 ;  /* 0x0000000804047836 */ /* 0x000fe20000000000 */
[----:B--2---:R-:W-:-:S04]  /*0d20*/  FSETP.GT.AND P1, PT, |R15|, R20, PT ;  /* 0x000000140f00720b */ /* 0x004fc80003f24200 */
[----:B------:R-:W-:-:S04]  /*0d30*/  FSEL R15, |R15|, R20, P1 ;  /* 0x000000140f0f7208 */ /* 0x000fc80000800200 */
[----:B---3--:R-:W-:-:S04]  /*0d40*/  FSETP.GT.AND P1, PT, |R14|, R15, PT ;  /* 0x0000000f0e00720b */ /* 0x008fc80003f24200 */
[----:B------:R-:W-:-:S04]  /*0d50*/  FSEL R14, |R14|, R15, P1 ;  /* 0x0000000f0e0e7208 */ /* 0x000fc80000800200 */
[----:B----4-:R-:W-:-:S04]  /*0d60*/  FSETP.GT.AND P1, PT, |R21|, R14, PT ;  /* 0x0000000e1500720b */ /* 0x010fc80003f24200 */
[----:B------:R-:W-:-:S04]  /*0d70*/  FSEL R21, |R21|, R14, P1 ;  /* 0x0000000e15157208 */ /* 0x000fc80000800200 */
[----:B-----5:R-:W-:-:S04]  /*0d80*/  FSETP.GT.AND P1, PT, |R16|, R21, PT ;  /* 0x000000151000720b */ /* 0x020fc80003f24200 */
[----:B------:R-:W-:-:S04]  /*0d90*/  FSEL R21, |R16|, R21, P1 ;  /* 0x0000001510157208 */ /* 0x000fc80000800200 */
[----:B------:R-:W-:-:S04]  /*0da0*/  FSETP.GT.AND P1, PT, |R18|, R21, PT ;  /* 0x000000151200720b */ /* 0x000fc80003f24200 */
[----:B------:R-:W-:-:S04]  /*0db0*/  FSEL R18, |R18|, R21, P1 ;  /* 0x0000001512127208 */ /* 0x000fc80000800200 */
[----:B------:R-:W-:-:S04]  /*0dc0*/  FSETP.GT.AND P1, PT, |R11|, R18, PT ;  /* 0x000000120b00720b */ /* 0x000fc80003f24200 */
[----:B------:R-:W-:-:S04]  /*0dd0*/  FSEL R11, |R11|, R18, P1 ;  /* 0x000000120b0b7208 */ /* 0x000fc80000800200 */
[----:B------:R-:W-:-:S04]  /*0de0*/  FSETP.GT.AND P1, PT, |R12|, R11, PT ;  /* 0x0000000b0c00720b */ /* 0x000fc80003f24200 */
[----:B------:R-:W-:-:S04]  /*0df0*/  FSEL R11, |R12|, R11, P1 ;  /* 0x0000000b0c0b7208 */ /* 0x000fc80000800200 */
[----:B------:R-:W-:-:S04]  /*0e00*/  FSETP.GT.AND P1, PT, |R8|, R11, PT ;  /* 0x0000000b0800720b */ /* 0x000fc80003f24200 */
[----:B------:R-:W-:-:S09]  /*0e10*/  FSEL R20, |R8|, R11, P1 ;  /* 0x0000000b08147208 */ /* 0x000fd20000800200 */
.L_x_3:
[----:B------:R-:W-:Y:S05]  /*0e20*/  @!P0 BRA `(.L_x_2) ;  /* 0x0000000000c08947 */ /* 0x000fea0003800000 */
[----:B------:R-:W-:Y:S02]  /*0e30*/  ISETP.GE.U32.AND P1, PT, R5, 0x3, PT ;  /* 0x000000030500780c */ /* 0x000fe40003f26070 */
[----:B------:R-:W-:-:S04]  /*0e40*/  LOP3.LUT R7, R7, 0x3, RZ, 0xc0, !PT ;  /* 0x0000000307077812 */ /* 0x000fc800078ec0ff */
[----:B------:R-:W-:-:S07]  /*0e50*/  ISETP.NE.AND P0, PT, R7, RZ, PT ;  /* 0x000000ff0700720c */ /* 0x000fce0003f05270 */
[----:B------:R-:W-:Y:S06]  /*0e60*/  @!P1 BRA `(.L_x_4) ;  /* 0x00000000005c9947 */ /* 0x000fec0003800000 */
[----:B------:R-:W0:Y:S01]  /*0e70*/  LDC.64 R8, c[0x0][0x380] ;  /* 0x0000e000ff087b82 */ /* 0x000e220000000a00 */
[----:B------:R-:W-:-:S05]  /*0e80*/  MOV R13, UR11 ;  /* 0x0000000b000d7c02 */ /* 0x000fca0008000f00 */
[----:B------:R-:W-:-:S04]  /*0e90*/  IMAD R13, R4, R13, UR4 ;  /* 0x00000004040d7e24 */ /* 0x000fc8000f8e020d */
[C---:B------:R-:W-:Y:S02]  /*0ea0*/  VIADD R15, R13.reuse, UR11 ;  /* 0x0000000b0d0f7c36 */ /* 0x040fe40008000000 */
[----:B0-----:R-:W-:-:S04]  /*0eb0*/  IMAD.WIDE.U32 R10, R13, 0x4, R8 ;  /* 0x000000040d0a7825 */ /* 0x001fc800078e0008 */
[C-C-:B------:R-:W-:Y:S02]  /*0ec0*/  IMAD.WIDE.U32 R12, R15.reuse, 0x4, R8.reuse ;  /* 0x000000040f0c7825 */ /* 0x140fe400078e0008 */
[----:B------:R-:W2:Y:S02]  /*0ed0*/  LDG.E R11, desc[UR8][R10.64] ;  /* 0x000000080a0b7981 */ /* 0x000ea4000c1e1900 */
[----:B------:R-:W-:Y:S02]  /*0ee0*/  VIADD R17, R15, UR11 ;  /* 0x0000000b0f117c36 */ /* 0x000fe40008000000 */
[----:B------:R-:W3:Y:S02]  /*0ef0*/  LDG.E R13, desc[UR8][R12.64] ;  /* 0x000000080c0d7981 */ /* 0x000ee4000c1e1900 */
[C---:B------:R-:W-:Y:S01]  /*0f00*/  IMAD.WIDE.U32 R14, R17.reuse, 0x4, R8 ;  /* 0x00000004110e7825 */ /* 0x040fe200078e0008 */
[----:B------:R-:W-:-:S05]  /*0f10*/  IADD3 R17, PT, PT, R17, UR11, RZ ;  /* 0x0000000b11117c10 */ /* 0x000fca000fffe0ff */
[----:B------:R-:W4:Y:S01]  /*0f20*/  LDG.E R15, desc[UR8][R14.64] ;  /* 0x000000080e0f7981 */ /* 0x000f22000c1e1900 */
        /* <DEDUP_REMOVED lines=10> */
[----:B------:R-:W-:-:S09]  /*0fd0*/  FSEL R20, |R9|, R20, P1 ;  /* 0x0000001409147208 */ /* 0x000fd20000800200 */
.L_x_4:
[----:B------:R-:W-:Y:S05]  /*0fe0*/  @!P0 BRA `(.L_x_2) ;  /* 0x0000000000508947 */ /* 0x000fea0003800000 */
[----:B------:R-:W0:Y:S01]  /*0ff0*/  LDC.64 R8, c[0x0][0x380] ;  /* 0x0000e000ff087b82 */ /* 0x000e220000000a00 */
[----:B------:R-:W-:-:S04]  /*1000*/  IMAD.U32 R13, RZ, RZ, UR11 ;  /* 0x0000000bff0d7e24 */ /* 0x000fc8000f8e00ff */
[----:B------:R-:W-:-:S04]  /*1010*/  IMAD R13, R4, R13, UR4 ;  /* 0x00000004040d7e24 */ /* 0x000fc8000f8e020d */
[----:B0-----:R-:W-:-:S06]  /*1020*/  IMAD.WIDE.U32 R10, R13, 0x4, R8 ;  /* 0x000000040d0a7825 */ /* 0x001fcc00078e0008 */
[----:B------:R-:W2:Y:S01]  /*1030*/  LDG.E R11, desc[UR8][R10.64] ;  /* 0x000000080a0b7981 */ /* 0x000ea2000c1e1900 */
[----:B------:R-:W-:Y:S02]  /*1040*/  ISETP.NE.AND P1, PT, R7, 0x1, PT ;  /* 0x000000010700780c */ /* 0x000fe40003f25270 */
[----:B--2---:R-:W-:-:S04]  /*1050*/  FSETP.GT.AND P0, PT, |R11|, R20, PT ;  /* 0x000000140b00720b */ /* 0x004fc80003f04200 */
[----:B------:R-:W-:-:S07]  /*1060*/  FSEL R20, |R11|, R20, P0 ;  /* 0x000000140b147208 */ /* 0x000fce0000000200 */
[----:B------:R-:W-:Y:S05]  /*1070*/  @!P1 BRA `(.L_x_2) ;  /* 0x00000000002c9947 */ /* 0x000fea0003800000 */
[----:B------:R-:W-:Y:S02]  /*1080*/  ISETP.NE.AND P1, PT, R7, 0x2, PT ;  /* 0x000000020700780c */ /* 0x000fe40003f25270 */
[----:B------:R-:W-:-:S05]  /*1090*/  IADD3 R7, PT, PT, R13, UR11, RZ ;  /* 0x0000000b0d077c10 */ /* 0x000fca000fffe0ff */
[----:B------:R-:W-:-:S06]  /*10a0*/  IMAD.WIDE.U32 R10, R7, 0x4, R8 ;  /* 0x00000004070a7825 */ /* 0x000fcc00078e0008 */
[----:B------:R-:W-:Y:S01]  /*10b0*/  @P1 VIADD R7, R7, UR11 ;  /* 0x0000000b07071c36 */ /* 0x000fe20008000000 */
[----:B------:R-:W2:Y:S03]  /*10c0*/  LDG.E R11, desc[UR8][R10.64] ;  /* 0x000000080a0b7981 */ /* 0x000ea6000c1e1900 */
[----:B------:R-:W-:-:S06]  /*10d0*/  @P1 IMAD.WIDE.U32 R8, R7, 0x4, R8 ;  /* 0x0000000407081825 */ /* 0x000fcc00078e0008 */
[----:B------:R-:W3:Y:S01]  /*10e0*/  @P1 LDG.E R9, desc[UR8][R8.64] ;  /* 0x0000000808091981 */ /* 0x000ee2000c1e1900 */
[----:B--2---:R-:W-:-:S04]  /*10f0*/  FSETP.GT.AND P0, PT, |R11|, R20, PT ;  /* 0x000000140b00720b */ /* 0x004fc80003f04200 */
[----:B------:R-:W-:-:S04]  /*1100*/  FSEL R20, |R11|, R20, P0 ;  /* 0x000000140b147208 */ /* 0x000fc80000000200 */
[----:B---3--:R-:W-:-:S04]  /*1110*/  @P1 FSETP.GT.AND P0, PT, |R9|, R20, PT ;  /* 0x000000140900120b */ /* 0x008fc80003f04200 */
[----:B------:R-:W-:-:S09]  /*1120*/  @P1 FSEL R20, |R9|, R20, P0 ;  /* 0x0000001409141208 */ /* 0x000fd20000000200 */
.L_x_2:
[----:B------:R-:W-:-:S13]  /*1130*/  FSETP.GT.AND P0, PT, R20, RZ, PT ;  /* 0x000000ff1400720b */ /* 0x000fda0003f04000 */
[----:B------:R-:W-:Y:S05]  /*1140*/  @!P0 EXIT ;  /* 0x000000000000894d */ /* 0x000fea0003800000 */
[----:B------:R-:W0:Y:S01]  /*1150*/  LDC.64 R8, c[0x0][0x380] ;  /* 0x0000e000ff087b82 */ /* 0x000e220000000a00 */
[----:B------:R-:W-:-:S04]  /*1160*/  IMAD.U32 R4, RZ, RZ, UR4 ;  /* 0x00000004ff047e24 */ /* 0x000fc8000f8e00ff */
[----:B------:R-:W-:-:S05]  /*1170*/  IMAD R4, R4, UR11, RZ ;  /* 0x0000000b04047c24 */ /* 0x000fca000f8e02ff */
[----:B------:R-:W-:-:S05]  /*1180*/  IADD3 R7, PT, PT, R4, UR4, RZ ;  /* 0x0000000404077c10 */ /* 0x000fca000fffe0ff */
[----:B0-----:R-:W-:-:S06]  /*1190*/  IMAD.WIDE.U32 R8, R7, 0x4, R8 ;  /* 0x0000000407087825 */ /* 0x001fcc00078e0008 */
[----:B------:R-:W2:Y:S01]  /*11a0*/  LDG.E R9, desc[UR8][R8.64] ;  /* 0x0000000808097981 */ /* 0x000ea2000c1e1900 */
[----:B------:R-:W-:Y:S02]  /*11b0*/  UMOV UR5, 0x3f800000 ;  /* 0x3f80000000057882 */ /* 0x000fe40000000000 */
[----:B------:R-:W-:Y:S01]  /*11c0*/  IMAD.U32 R12, RZ, RZ, UR5 ;  /* 0x00000005ff0c7e24 */ /* 0x000fe2000f8e00ff */
[----:B--2---:R-:W0:Y:S08]  /*11d0*/  MUFU.RCP R7, R9 ;  /* 0x0000000900077308 */ /* 0x004e300000001000 */
[----:B------:R-:W1:Y:S01]  /*11e0*/  FCHK P0, -R12, R9 ;  /* 0x000000090c007302 */ /* 0x000e620000000100 */
[----:B0-----:R-:W-:-:S04]  /*11f0*/  FFMA R10, -R9, R7, 1 ;  /* 0x3f800000090a7423 */ /* 0x001fc80000000107 */
[----:B------:R-:W-:-:S04]  /*1200*/  FFMA R7, R7, R10, R7 ;  /* 0x0000000a07077223 */ /* 0x000fc80000000007 */
[----:B------:R-:W-:-:S04]  /*1210*/  FFMA R10, R7, -1, RZ ;  /* 0xbf800000070a7823 */ /* 0x000fc800000000ff */
[----:B------:R-:W-:-:S04]  /*1220*/  FFMA R11, -R9, R10, -1 ;  /* 0xbf800000090b7423 */ /* 0x000fc8000000010a */
[----:B------:R-:W-:Y:S01]  /*1230*/  FFMA R7, R7, R11, R10 ;  /* 0x0000000b07077223 */ /* 0x000fe2000000000a */
[----:B-1----:R-:W-:Y:S06]  /*1240*/  @!P0 BRA `(.L_x_5) ;  /* 0x0000000000088947 */ /* 0x002fec0003800000 */
[----:B------:R-:W-:-:S07]  /*1250*/  MOV R8, 0x1270 ;  /* 0x0000127000087802 */ /* 0x000fce0000000f00 */
[----:B------:R-:W-:Y:S05]  /*1260*/  CALL.REL.NOINC `($__internal_0_$__cuda_sm3x_div_rn_noftz_f32_slowpath) ;  /* 0x0000000800747944 */ /* 0x000fea0003c00000 */
.L_x_5:
[----:B------:R-:W-:Y:S02]  /*1270*/  UIADD3 UR6, UPT, UPT, UR4, 0x1, URZ ;  /* 0x0000000104067890 */ /* 0x000fe4000fffe0ff */
[----:B------:R-:W-:-:S04]  /*1280*/  ULOP3.LUT UR11, UR10, 0xfffffff8, URZ, 0xc0, !UPT ;  /* 0xfffffff80a0b7892 */ /* 0x000fc8000f8ec0ff */
[----:B------:R-:W-:-:S08]  /*1290*/  IMAD.U32 R8, RZ, RZ, UR6 ;  /* 0x00000006ff087e24 */ /* 0x000fd0000f8e00ff */
.L_x_11:
[----:B0-----:R-:W0:Y:S01]  /*12a0*/  LDCU UR12, c[0x0][0x390] ;  /* 0x00007200ff0c77ac */ /* 0x001e220008000800 */
[----:B-1-3--:R-:W1:Y:S08]  /*12b0*/  LDC.64 R10, c[0x0][0x380] ;  /* 0x0000e000ff0a7b82 */ /* 0x00ae700000000a00 */
[----:B--2---:R-:W2:Y:S01]  /*12c0*/  LDC.64 R14, c[0x0][0x388] ;  /* 0x0000e200ff0e7b82 */ /* 0x004ea20000000a00 */
[----:B0-----:R-:W-:-:S05]  /*12d0*/  IMAD R9, R8, UR12, RZ ;  /* 0x0000000c08097c24 */ /* 0x001fca000f8e02ff */
[----:B------:R-:W-:-:S05]  /*12e0*/  IADD3 R17, PT, PT, R9, UR4, RZ ;  /* 0x0000000409117c10 */ /* 0x000fca000fffe0ff */
[----:B-1----:R-:W-:-:S06]  /*12f0*/  IMAD.WIDE.U32 R12, R17, 0x4, R10 ;  /* 0x00000004110c7825 */ /* 0x002fcc00078e000a */
[----:B------:R-:W3:Y:S01]  /*1300*/  LDG.E R12, desc[UR8][R12.64] ;  /* 0x000000080c0c7981 */ /* 0x000ee2000c1e1900 */
[----:B--2---:R-:W-:Y:S01]  /*1310*/  IMAD.WIDE.U32 R14, R17, 0x4, R14 ;  /* 0x00000004110e7825 */ /* 0x004fe200078e000e */
[----:B------:R-:W-:Y:S02]  /*1320*/  UIADD3 UR5, UPT, UPT, -UR4, UR7, URZ ;  /* 0x0000000704057290 */ /* 0x000fe4000fffe1ff */
[----:B------:R-:W-:Y:S01]  /*1330*/  ULOP3.LUT UP0, URZ, UR10, 0x7, URZ, 0xc0, !UPT ;  /* 0x000000070aff7892 */ /* 0x000fe2000f80c0ff */
[----:B------:R-:W-:Y:S01]  /*1340*/  VIADD R8, R8, 0x1 ;  /* 0x0000000108087836 */ /* 0x000fe20000000000 */
[----:B------:R-:W-:Y:S01]  /*1350*/  UISETP.GE.U32.AND UP1, UPT, UR5, 0x7, UPT ;  /* 0x000000070500788c */ /* 0x000fe2000bf26070 */
[----:B------:R-:W-:-:S03]  /*1360*/  IMAD.U32 R19, RZ, RZ, UR4 ;  /* 0x00000004ff137e24 */ /* 0x000fc6000f8e00ff */
[----:B------:R-:W-:Y:S01]  /*1370*/  ISETP.NE.AND P0, PT, R8, UR12, PT ;  /* 0x0000000c08007c0c */ /* 0x000fe2000bf05270 */
[----:B---3--:R-:W-:-:S04]  /*1380*/  FMUL R18, R12, R7 ;  /* 0x000000070c127220 */ /* 0x008fc80000400000 */
[----:B------:R-:W-:-:S05]  /*1390*/  FADD R17, -R18, -RZ ;  /* 0x800000ff12117221 */ /* 0x000fca0000000100 */
[----:B------:R0:W-:Y:S01]  /*13a0*/  STG.E desc[UR8][R14.64], R17 ;  /* 0x000000110e007986 */ /* 0x0001e2000c101908 */
[----:B------:R-:W-:Y:S05]  /*13b0*/  BRA.U !UP1, `(.L_x_6) ;  /* 0x0000000109cc7547 */ /* 0x000fea000b800000 */
[----:B------:R-:W-:Y:S01]  /*13c0*/  MOV R19, UR4 ;  /* 0x0000000400137c02 */ /* 0x000fe20008000f00 */
[----:B------:R-:W-:-:S06]  /*13d0*/  UMOV UR5, URZ ;  /* 0x000000ff00057c82 */ /* 0x000fcc0008000000 */
.L_x_7:
[--C-:B-1----:R-:W-:Y:S01]  /*13e0*/  IMAD.IADD R21, R4, 0x1, R19.reuse ;  /* 0x0000000104157824 */ /* 0x102fe200078e0213 */
[----:B0-----:R-:W0:Y:S01]  /*13f0*/  LDC.64 R14, c[0x0][0x380] ;  /* 0x0000e000ff0e7b82 */ /* 0x001e220000000a00 */
[----:B------:R-:W-:Y:S02]  /*1400*/  IMAD.IADD R13, R9, 0x1, R19 ;  /* 0x00000001090d7824 */ /* 0x000fe400078e0213 */
[----:B------:R-:W-:-:S04]  /*1410*/  IMAD.WIDE.U32 R20, R21, 0x4, R10 ;  /* 0x0000000415147825 */ /* 0x000fc800078e000a */
[----:B------:R-:W-:Y:S02]  /*1420*/  IMAD.WIDE.U32 R12, R13, 0x4, R10 ;  /* 0x000000040d0c7825 */ /* 0x000fe400078e000a */
[----:B------:R-:W2:Y:S04]  /*1430*/  LDG.E R20, desc[UR8][R20.64] ;  /* 0x0000000814147981 */ /* 0x000ea8000c1e1900 */
[----:B------:R-:W2:Y:S01]  /*1440*/  LDG.E R23, desc[UR8][R12.64] ;  /* 0x000000080c177981 */ /* 0x000ea2000c1e1900 */
[-C--:B------:R-:W-:Y:S02]  /*1450*/  IADD3 R17, P1, PT, R9, R19.reuse, RZ ;  /* 0x0000001309117210 */ /* 0x080fe40007f3e0ff */
[----:B------:R-:W-:Y:S02]  /*1460*/  IADD3 R22, P2, PT, R4, R19, RZ ;  /* 0x0000001304167210 */ /* 0x000fe40007f5e0ff */
[----:B------:R-:W-:-:S03]  /*1470*/  IADD3.X R26, PT, PT, RZ, RZ, RZ, P1, !PT ;  /* 0x000000ffff1a7210 */ /* 0x000fc60000ffe4ff */
[----:B------:R-:W-:Y:S01]  /*1480*/  IMAD.X R24, RZ, RZ, RZ, P2 ;  /* 0x000000ffff187224 */ /* 0x000fe200010e06ff */
[CC--:B0-----:R-:W-:Y:S02]  /*1490*/  LEA R16, P1, R17.reuse, R14.reuse, 0x2 ;  /* 0x0000000e11107211 */ /* 0x0c1fe400078210ff */
[C---:B------:R-:W-:Y:S02]  /*14a0*/  LEA R14, P2, R22.reuse, R14, 0x2 ;  /* 0x0000000e160e7211 */ /* 0x040fe400078410ff */
[-C--:B------:R-:W-:Y:S02]  /*14b0*/  LEA.HI.X R17, R17, R15.reuse, R26, 0x2, P1 ;  /* 0x0000000f11117211 */ /* 0x080fe400008f141a */
[----:B------:R-:W-:Y:S01]  /*14c0*/  LEA.HI.X R15, R22, R15, R24, 0x2, P2 ;  /* 0x0000000f160f7211 */ /* 0x000fe200010f1418 */
[----:B--2---:R-:W-:-:S05]  /*14d0*/  FFMA R23, R18, R20, R23 ;  /* 0x0000001412177223 */ /* 0x004fca0000000017 */
[----:B------:R0:W-:Y:S04]  /*14e0*/  STG.E desc[UR8][R12.64], R23 ;  /* 0x000000170c007986 */ /* 0x0001e8000c101908 */
[----:B------:R-:W2:Y:S04]  /*14f0*/  LDG.E R21, desc[UR8][R16.64+0x4] ;  /* 0x0000040810157981 */ /* 0x000ea8000c1e1900 */
[----:B------:R-:W2:Y:S04]  /*1500*/  LDG.E R20, desc[UR8][R14.64+0x4] ;  /* 0x000004080e147981 */ /* 0x000ea8000c1e1900 */
[----:B------:R-:W3:Y:S04]  /*1510*/  LDG.E R25, desc[UR8][R16.64+0x8] ;  /* 0x0000080810197981 */ /* 0x000ee8000c1e1900 */
[----:B------:R-:W4:Y:S04]  /*1520*/  LDG.E R27, desc[UR8][R16.64+0xc] ;  /* 0x00000c08101b7981 */ /* 0x000f28000c1e1900 */
[----:B0-----:R-:W5:Y:S04]  /*1530*/  LDG.E R13, desc[UR8][R16.64+0x10] ;  /* 0x00001008100d7981 */ /* 0x001f68000c1e1900 */
[----:B------:R-:W5:Y:S01]  /*1540*/  LDG.E R23, desc[UR8][R16.64+0x18] ;  /* 0x0000180810177981 */ /* 0x000f62000c1e1900 */
[----:B--2---:R-:W-:-:S05]  /*1550*/  FFMA R21, R18, R20, R21 ;  /* 0x0000001412157223 */ /* 0x004fca0000000015 */
[----:B------:R0:W-:Y:S04]  /*1560*/  STG.E desc[UR8][R16.64+0x4], R21 ;  /* 0x0000041510007986 */ /* 0x0001e8000c101908 */
[----:B------:R-:W3:Y:S04]  /*1570*/  LDG.E R20, desc[UR8][R14.64+0x8] ;  /* 0x000008080e147981 */ /* 0x000ee8000c1e1900 */
[----:B0-----:R-:W2:Y:S01]  /*1580*/  LDG.E R21, desc[UR8][R16.64+0x14] ;  /* 0x0000140810157981 */ /* 0x001ea2000c1e1900 */
[----:B---3--:R-:W-:-:S05]  /*1590*/  FFMA R25, R18, R20, R25 ;  /* 0x0000001412197223 */ /* 0x008fca0000000019 */
[----:B------:R0:W-:Y:S04]  /*15a0*/  STG.E desc[UR8][R16.64+0x8], R25 ;  /* 0x0000081910007986 */ /* 0x0001e8000c101908 */
[----:B------:R-:W4:Y:S04]  /*15b0*/  LDG.E R20, desc[UR8][R14.64+0xc] ;  /* 0x00000c080e147981 */ /* 0x000f28000c1e1900 */
[----:B0-----:R-:W3:Y:S01]  /*15c0*/  LDG.E R25, desc[UR8][R16.64+0x1c] ;  /* 0x00001c0810197981 */ /* 0x001ee2000c1e1900 */
[----:B----4-:R-:W-:-:S05]  /*15d0*/  FFMA R27, R18, R20, R27 ;  /* 0x00000014121b7223 */ /* 0x010fca000000001b */
[----:B------:R1:W-:Y:S04]  /*15e0*/  STG.E desc[UR8][R16.64+0xc], R27 ;  /* 0x00000c1b10007986 */ /* 0x0003e8000c101908 */
[----:B------:R-:W5:Y:S02]  /*15f0*/  LDG.E R12, desc[UR8][R14.64+0x10] ;  /* 0x000010080e0c7981 */ /* 0x000f64000c1e1900 */
[----:B-----5:R-:W-:-:S05]  /*1600*/  FFMA R13, R18, R12, R13 ;  /* 0x0000000c120d7223 */ /* 0x020fca000000000d */
[----:B------:R1:W-:Y:S04]  /*1610*/  STG.E desc[UR8][R16.64+0x10], R13 ;  /* 0x0000100d10007986 */ /* 0x0003e8000c101908 */
[----:B------:R-:W2:Y:S02]  /*1620*/  LDG.E R12, desc[UR8][R14.64+0x14] ;  /* 0x000014080e0c7981 */ /* 0x000ea4000c1e1900 */
[----:B--2---:R-:W-:-:S05]  /*1630*/  FFMA R21, R18, R12, R21 ;  /* 0x0000000c12157223 */ /* 0x004fca0000000015 */
[----:B------:R1:W-:Y:S04]  /*1640*/  STG.E desc[UR8][R16.64+0x14], R21 ;  /* 0x0000141510007986 */ /* 0x0003e8000c101908 */
[----:B------:R-:W2:Y:S02]  /*1650*/  LDG.E R12, desc[UR8][R14.64+0x18] ;  /* 0x000018080e0c7981 */ /* 0x000ea4000c1e1900 */
[----:B--2---:R-:W-:-:S05]  /*1660*/  FFMA R23, R18, R12, R23 ;  /* 0x0000000c12177223 */ /* 0x004fca0000000017 */
[----:B------:R1:W-:Y:S04]  /*1670*/  STG.E desc[UR8][R16.64+0x18], R23 ;  /* 0x0000181710007986 */ /* 0x0003e8000c101908 */
[----:B------:R-:W3:Y:S01]  /*1680*/  LDG.E R12, desc[UR8][R14.64+0x1c] ;  /* 0x00001c080e0c7981 */ /* 0x000ee2000c1e1900 */
[----:B------:R-:W-:-:S04]  /*1690*/  UIADD3 UR5, UPT, UPT, UR5, 0x8, URZ ;  /* 0x0000000805057890 */ /* 0x000fc8000fffe0ff */
[----:B------:R-:W-:Y:S01]  /*16a0*/  UISETP.NE.AND UP1, UPT, UR5, UR11, UPT ;  /* 0x0000000b0500728c */ /* 0x000fe2000bf25270 */
[----:B------:R-:W-:Y:S02]  /*16b0*/  VIADD R19, R19, 0x8 ;  /* 0x0000000813137836 */ /* 0x000fe40000000000 */
[----:B---3--:R-:W-:-:S05]  /*16c0*/  FFMA R25, R18, R12, R25 ;  /* 0x0000000c12197223 */ /* 0x008fca0000000019 */
[----:B------:R1:W-:Y:S01]  /*16d0*/  STG.E desc[UR8][R16.64+0x1c], R25 ;  /* 0x00001c1910007986 */ /* 0x0003e2000c101908 */
[----:B------:R-:W-:Y:S05]  /*16e0*/  BRA.U UP1, `(.L_x_7) ;  /* 0xfffffffd013c7547 */ /* 0x000fea000b83ffff */
.L_x_6:
[----:B------:R-:W-:Y:S05]  /*16f0*/  BRA.U !UP0, `(.L_x_8) ;  /* 0x0000000508307547 */ /* 0x000fea000b800000 */
[----:B------:R-:W-:Y:S02]  /*1700*/  ISETP.GE.U32.AND P2, PT, R5, 0x3, PT ;  /* 0x000000030500780c */ /* 0x000fe40003f46070 */
[----:B-1----:R-:W-:-:S04]  /*1710*/  IADD3 R13, PT, PT, RZ, -R2, RZ ;  /* 0x80000002ff0d7210 */ /* 0x002fc80007ffe0ff */
[----:B------:R-:W-:-:S05]  /*1720*/  PRMT R13, R13, 0x7710, RZ ;  /* 0x000077100d0d7816 */ /* 0x000fca00000000ff */
[----:B------:R-:W-:-:S05]  /*1730*/  IMAD.IADD R13, R6, 0x1, R13 ;  /* 0x00000001060d7824 */ /* 0x000fca00078e020d */
[----:B------:R-:W-:Y:S01]  /*1740*/  LOP3.LUT P1, RZ, R13, 0x3, RZ, 0xc0, !PT ;  /* 0x000000030dff7812 */ /* 0x000fe2000782c0ff */
[----:B------:R-:W-:-:S12]  /*1750*/  @!P2 BRA `(.L_x_9) ;  /* 0x000000000078a947 */ /* 0x000fd80003800000 */
[----:B------:R-:W-:Y:S01]  /*1760*/  IMAD.IADD R21, R4, 0x1, R19 ;  /* 0x0000000104157824 */ /* 0x000fe200078e0213 */
[----:B0-----:R-:W-:Y:S01]  /*1770*/  IADD3 R17, PT, PT, R19, R9, RZ ;  /* 0x0000000913117210 */ /* 0x001fe20007ffe0ff */
[----:B------:R-:W0:Y:S02]  /*1780*/  LDC.64 R12, c[0x0][0x380] ;  /* 0x0000e000ff0c7b82 */ /* 0x000e240000000a00 */
[----:B------:R-:W-:-:S04]  /*1790*/  IMAD.WIDE.U32 R20, R21, 0x4, R10 ;  /* 0x0000000415147825 */ /* 0x000fc800078e000a */
[----:B------:R-:W-:Y:S02]  /*17a0*/  IMAD.WIDE.U32 R16, R17, 0x4, R10 ;  /* 0x0000000411107825 */ /* 0x000fe400078e000a */
[----:B------:R-:W2:Y:S04]  /*17b0*/  LDG.E R20, desc[UR8][R20.64] ;  /* 0x0000000814147981 */ /* 0x000ea8000c1e1900 */
[----:B------:R-:W2:Y:S01]  /*17c0*/  LDG.E R23, desc[UR8][R16.64] ;  /* 0x0000000810177981 */ /* 0x000ea2000c1e1900 */
[----:B------:R-:W-:Y:S02]  /*17d0*/  IADD3 R15, P2, PT, R19, R9, RZ ;  /* 0x00000009130f7210 */ /* 0x000fe40007f5e0ff */
[----:B------:R-:W-:-:S03]  /*17e0*/  IADD3 R22, P3, PT, R4, R19, RZ ;  /* 0x0000001304167210 */ /* 0x000fc60007f7e0ff */
[----:B------:R-:W-:Y:S02]  /*17f0*/  IMAD.X R26, RZ, RZ, RZ, P2 ;  /* 0x000000ffff1a7224 */ /* 0x000fe400010e06ff */
        /* <DEDUP_REMOVED lines=10> */
[----:B------:R-:W4:Y:S01]  /*18a0*/  LDG.E R27, desc[UR8][R14.64+0xc] ;  /* 0x00000c080e1b7981 */ /* 0x000f22000c1e1900 */
[----:B--2---:R-:W-:-:S05]  /*18b0*/  FFMA R21, R20, R18, R21 ;  /* 0x0000001214157223 */ /* 0x004fca0000000015 */
[----:B------:R1:W-:Y:S04]  /*18c0*/  STG.E desc[UR8][R14.64+0x4], R21 ;  /* 0x000004150e007986 */ /* 0x0003e8000c101908 */
[----:B------:R-:W3:Y:S02]  /*18d0*/  LDG.E R20, desc[UR8][R12.64+0x8] ;  /* 0x000008080c147981 */ /* 0x000ee4000c1e1900 */
[----:B---3--:R-:W-:-:S05]  /*18e0*/  FFMA R25, R20, R18, R25 ;  /* 0x0000001214197223 */ /* 0x008fca0000000019 */
[----:B------:R1:W-:Y:S04]  /*18f0*/  STG.E desc[UR8][R14.64+0x8], R25 ;  /* 0x000008190e007986 */ /* 0x0003e8000c101908 */
[----:B------:R-:W4:Y:S01]  /*1900*/  LDG.E R20, desc[UR8][R12.64+0xc] ;  /* 0x00000c080c147981 */ /* 0x000f22000c1e1900 */
[----:B------:R-:W-:Y:S01]  /*1910*/  IADD3 R19, PT, PT, R19, 0x4, RZ ;  /* 0x0000000413137810 */ /* 0x000fe20007ffe0ff */
[----:B----4-:R-:W-:-:S05]  /*1920*/  FFMA R27, R20, R18, R27 ;  /* 0x00000012141b7223 */ /* 0x010fca000000001b */
[----:B------:R1:W-:Y:S02]  /*1930*/  STG.E desc[UR8][R14.64+0xc], R27 ;  /* 0x00000c1b0e007986 */ /* 0x0003e4000c101908 */
.L_x_9:
[----:B------:R-:W-:Y:S05]  /*1940*/  @!P1 BRA `(.L_x_8) ;  /* 0x00000000009c9947 */ /* 0x000fea0003800000 */
[----:B------:R-:W-:-:S05]  /*1950*/  IMAD.MOV R13, RZ, RZ, -R0 ;  /* 0x000000ffff0d7224 */ /* 0x000fca00078e0a00 */
[----:B------:R-:W-:-:S05]  /*1960*/  PRMT R13, R13, 0x7710, RZ ;  /* 0x000077100d0d7816 */ /* 0x000fca00000000ff */
[----:B------:R-:W-:-:S05]  /*1970*/  IMAD.IADD R12, R6, 0x1, R13 ;  /* 0x00000001060c7824 */ /* 0x000fca00078e020d */
[C---:B------:R-:W-:Y:S02]  /*1980*/  LOP3.LUT R13, R12.reuse, 0x3, RZ, 0xc0, !PT ;  /* 0x000000030c0d7812 */ /* 0x040fe400078ec0ff */
[----:B------:R-:W-:Y:S02]  /*1990*/  LOP3.LUT R12, R12, 0x1, RZ, 0xc0, !PT ;  /* 0x000000010c0c7812 */ /* 0x000fe400078ec0ff */
[----:B------:R-:W-:Y:S02]  /*19a0*/  ISETP.NE.AND P2, PT, R13, 0x1, PT ;  /* 0x000000010d00780c */ /* 0x000fe40003f45270 */
[----:B------:R-:W-:-:S11]  /*19b0*/  ISETP.NE.U32.AND P1, PT, R12, 0x1, PT ;  /* 0x000000010c00780c */ /* 0x000fd60003f25070 */
[----:B------:R-:W-:Y:S05]  /*19c0*/  @!P2 BRA `(.L_x_10) ;  /* 0x000000000058a947 */ /* 0x000fea0003800000 */
[----:B-1----:R-:W-:Y:S01]  /*19d0*/  IADD3 R21, PT, PT, R4, R19, RZ ;  /* 0x0000001304157210 */ /* 0x002fe20007ffe0ff */
[----:B------:R-:W-:Y:S01]  /*19e0*/  IMAD.IADD R13, R19, 0x1, R9 ;  /* 0x00000001130d7824 */ /* 0x000fe200078e0209 */
[----:B0-----:R-:W0:Y:S03]  /*19f0*/  LDC.64 R14, c[0x0][0x380] ;  /* 0x0000e000ff0e7b82 */ /* 0x001e260000000a00 */
[----:B------:R-:W-:-:S04]  /*1a00*/  IMAD.WIDE.U32 R20, R21, 0x4, R10 ;  /* 0x0000000415147825 */ /* 0x000fc800078e000a */
[----:B------:R-:W-:Y:S02]  /*1a10*/  IMAD.WIDE.U32 R12, R13, 0x4, R10 ;  /* 0x000000040d0c7825 */ /* 0x000fe400078e000a */
[----:B------:R-:W2:Y:S04]  /*1a20*/  LDG.E R20, desc[UR8][R20.64] ;  /* 0x0000000814147981 */ /* 0x000ea8000c1e1900 */
[----:B------:R-:W2:Y:S01]  /*1a30*/  LDG.E R23, desc[UR8][R12.64] ;  /* 0x000000080c177981 */ /* 0x000ea2000c1e1900 */
[----:B------:R-:W-:Y:S02]  /*1a40*/  IADD3 R17, P2, PT, R19, R9, RZ ;  /* 0x0000000913117210 */ /* 0x000fe40007f5e0ff */
[----:B------:R-:W-:-:S03]  /*1a50*/  IADD3 R24, P3, PT, R4, R19, RZ ;  /* 0x0000001304187210 */ /* 0x000fc60007f7e0ff */
[----:B------:R-:W-:Y:S01]  /*1a60*/  IMAD.X R22, RZ, RZ, RZ, P2 ;  /* 0x000000ffff167224 */ /* 0x000fe200010e06ff */
[----:B------:R-:W-:Y:S02]  /*1a70*/  IADD3.X R25, PT, PT, RZ, RZ, RZ, P3, !PT ;  /* 0x000000ffff197210 */ /* 0x000fe40001ffe4ff */
[CC--:B0-----:R-:W-:Y:S02]  /*1a80*/  LEA R16, P2, R17.reuse, R14.reuse, 0x2 ;  /* 0x0000000e11107211 */ /* 0x0c1fe400078410ff */
[C---:B------:R-:W-:Y:S02]  /*1a90*/  LEA R14, P3, R24.reuse, R14, 0x2 ;  /* 0x0000000e180e7211 */ /* 0x040fe400078610ff */
[-C--:B------:R-:W-:Y:S02]  /*1aa0*/  LEA.HI.X R17, R17, R15.reuse, R22, 0x2, P2 ;  /* 0x0000000f11117211 */ /* 0x080fe400010f1416 */
[----:B------:R-:W-:Y:S01]  /*1ab0*/  LEA.HI.X R15, R24, R15, R25, 0x2, P3 ;  /* 0x0000000f180f7211 */ /* 0x000fe200018f1419 */
[----:B--2---:R-:W-:-:S05]  /*1ac0*/  FFMA R23, R20, R18, R23 ;  /* 0x0000001214177223 */ /* 0x004fca0000000017 */
[----:B------:R2:W-:Y:S04]  /*1ad0*/  STG.E desc[UR8][R12.64], R23 ;  /* 0x000000170c007986 */ /* 0x0005e8000c101908 */
[----:B------:R-:W3:Y:S04]  /*1ae0*/  LDG.E R14, desc[UR8][R14.64+0x4] ;  /* 0x000004080e0e7981 */ /* 0x000ee8000c1e1900 */
[----:B------:R-:W3:Y:S01]  /*1af0*/  LDG.E R21, desc[UR8][R16.64+0x4] ;  /* 0x0000040810157981 */ /* 0x000ee2000c1e1900 */
[----:B------:R-:W-:Y:S02]  /*1b00*/  VIADD R19, R19, 0x2 ;  /* 0x0000000213137836 */ /* 0x000fe40000000000 */
[----:B---3--:R-:W-:-:S05]  /*1b10*/  FFMA R21, R14, R18, R21 ;  /* 0x000000120e157223 */ /* 0x008fca0000000015 */
[----:B------:R2:W-:Y:S02]  /*1b20*/  STG.E desc[UR8][R16.64+0x4], R21 ;  /* 0x0000041510007986 */ /* 0x0005e4000c101908 */
.L_x_10:
[----:B------:R-:W-:Y:S05]  /*1b30*/  @P1 BRA `(.L_x_8) ;  /* 0x0000000000201947 */ /* 0x000fea0003800000 */
[----:B--2---:R-:W-:Y:S01]  /*1b40*/  IMAD.IADD R13, R4, 0x1, R19 ;  /* 0x00000001040d7824 */ /* 0x004fe200078e0213 */
[----:B------:R-:W-:-:S03]  /*1b50*/  IADD3 R9, PT, PT, R9, R19, RZ ;  /* 0x0000001309097210 */ /* 0x000fc60007ffe0ff */
[----:B------:R-:W-:-:S04]  /*1b60*/  IMAD.WIDE.U32 R12, R13, 0x4, R10 ;  /* 0x000000040d0c7825 */ /* 0x000fc800078e000a */
[----:B------:R-:W-:Y:S02]  /*1b70*/  IMAD.WIDE.U32 R10, R9, 0x4, R10 ;  /* 0x00000004090a7825 */ /* 0x000fe400078e000a */
[----:B------:R-:W2:Y:S04]  /*1b80*/  LDG.E R12, desc[UR8][R12.64] ;  /* 0x000000080c0c7981 */ /* 0x000ea8000c1e1900 */
[----:B------:R-:W2:Y:S02]  /*1b90*/  LDG.E R9, desc[UR8][R10.64] ;  /* 0x000000080a097981 */ /* 0x000ea4000c1e1900 */
[----:B--2---:R-:W-:-:S05]  /*1ba0*/  FFMA R9, R12, R18, R9 ;  /* 0x000000120c097223 */ /* 0x004fca0000000009 */
[----:B------:R3:W-:Y:S02]  /*1bb0*/  STG.E desc[UR8][R10.64], R9 ;  /* 0x000000090a007986 */ /* 0x0007e4000c101908 */
.L_x_8:
[----:B------:R-:W-:Y:S05]  /*1bc0*/  @P0 BRA `(.L_x_11) ;  /* 0xfffffff400b40947 */ /* 0x000fea000383ffff */
[----:B------:R-:W-:Y:S01]  /*1bd0*/  UISETP.NE.AND UP0, UPT, UR6, UR7, UPT ;  /* 0x000000070600728c */ /* 0x000fe2000bf05270 */
[----:B------:R-:W-:Y:S01]  /*1be0*/  VIADD R3, R3, 0x1 ;  /* 0x0000000103037836 */ /* 0x000fe20000000000 */
[----:B------:R-:W-:Y:S01]  /*1bf0*/  IADD3 R0, PT, PT, R0, 0x1, RZ ;  /* 0x0000000100007810 */ /* 0x000fe20007ffe0ff */
[----:B------:R-:W-:Y:S01]  /*1c00*/  VIADD R2, R2, 0x1 ;  /* 0x0000000102027836 */ /* 0x000fe20000000000 */
[----:B------:R-:W-:-:S05]  /*1c10*/  UMOV UR4, UR6 ;  /* 0x0000000600047c82 */ /* 0x000fca0008000000 */
[----:B------:R-:W-:Y:S05]  /*1c20*/  BRA.U UP0, `(.L_x_12) ;  /* 0xffffffe500487547 */ /* 0x000fea000b83ffff */
[----:B------:R-:W-:Y:S05]  /*1c30*/  EXIT ;  /* 0x000000000000794d */ /* 0x000fea0003800000 */
        .weak           $__internal_0_$__cuda_sm3x_div_rn_noftz_f32_slowpath
        .type           $__internal_0_$__cuda_sm3x_div_rn_noftz_f32_slowpath,@function
        .size           $__internal_0_$__cuda_sm3x_div_rn_noftz_f32_slowpath,(.L_x_22 - $__internal_0_$__cuda_sm3x_div_rn_noftz_f32_slowpath)
$__internal_0_$__cuda_sm3x_div_rn_noftz_f32_slowpath:
[--C-:B------:R-:W-:Y:S01]  /*1c40*/  SHF.R.U32.HI R7, RZ, 0x17, R9.reuse ;  /* 0x00000017ff077819 */ /* 0x100fe20000011609 */
[----:B------:R-:W-:-:S03]  /*1c50*/  IMAD.MOV.U32 R10, RZ, RZ, R9 ;  /* 0x000000ffff0a7224 */ /* 0x000fc600078e0009 */
[----:B------:R-:W-:-:S05]  /*1c60*/  LOP3.LUT R16, R7, 0xff, RZ, 0xc0, !PT ;  /* 0x000000ff07107812 */ /* 0x000fca00078ec0ff */
[----:B------:R-:W-:-:S05]  /*1c70*/  VIADD R12, R16, 0xffffffff ;  /* 0xffffffff100c7836 */ /* 0x000fca0000000000 */
[----:B------:R-:W-:-:S13]  /*1c80*/  ISETP.GT.U32.AND P0, PT, R12, 0xfd, PT ;  /* 0x000000fd0c00780c */ /* 0x000fda0003f04070 */
[----:B------:R-:W-:Y:S01]  /*1c90*/  @!P0 MOV R11, RZ ;  /* 0x000000ff000b8202 */ /* 0x000fe20000000f00 */
[----:B------:R-:W-:Y:S06]  /*1ca0*/  @!P0 BRA `(.L_x_13) ;  /* 0x0000000000408947 */ /* 0x000fec0003800000 */
[----:B------:R-:W-:Y:S01]  /*1cb0*/  FSETP.GTU.FTZ.AND P0, PT, |R9|, +INF , PT ;  /* 0x7f8000000900780b */ /* 0x000fe20003f1c200 */
[----:B------:R-:W-:-:S12]  /*1cc0*/  IMAD.MOV.U32 R7, RZ, RZ, R9 ;  /* 0x000000ffff077224 */ /* 0x000fd800078e0009 */
[----:B------:R-:W-:Y:S05]  /*1cd0*/  @P0 BRA `(.L_x_14) ;  /* 0x0000000400240947 */ /* 0x000fea0003800000 */
[----:B------:R-:W-:-:S05]  /*1ce0*/  IMAD.MOV.U32 R9, RZ, RZ, -0x40800000 ;  /* 0xbf800000ff097424 */ /* 0x000fca00078e00ff */
[----:B------:R-:W-:-:S13]  /*1cf0*/  LOP3.LUT P0, RZ, R10, 0x7fffffff, R9, 0xc8, !PT ;  /* 0x7fffffff0aff7812 */ /* 0x000fda000780c809 */
[----:B------:R-:W-:Y:S05]  /*1d00*/  @!P0 BRA `(.L_x_15) ;  /* 0x0000000400108947 */ /* 0x000fea0003800000 */
[----:B------:R-:W-:Y:S02]  /*1d10*/  FSETP.NEU.FTZ.AND P0, PT, |R7|, +INF , PT ;  /* 0x7f8000000700780b */ /* 0x000fe40003f1d200 */
[----:B------:R-:W-:-:S04]  /*1d20*/  LOP3.LUT P1, RZ, R9, 0x7fffffff, RZ, 0xc0, !PT ;  /* 0x7fffffff09ff7812 */ /* 0x000fc8000782c0ff */
[----:B------:R-:W-:-:S13]  /*1d30*/  PLOP3.LUT P0, PT, P0, P1, PT, 0x2f, 0xf2 ;  /* 0x0000000000f2781c */ /* 0x000fda0000702577 */
[----:B------:R-:W-:Y:S05]  /*1d40*/  @P0 BRA `(.L_x_16) ;  /* 0x0000000000f80947 */ /* 0x000fea0003800000 */
[----:B------:R-:W-:-:S13]  /*1d50*/  LOP3.LUT P0, RZ, R10, 0x7fffffff, RZ, 0xc0, !PT ;  /* 0x7fffffff0aff7812 */ /* 0x000fda000780c0ff */
[----:B------:R-:W-:Y:S05]  /*1d60*/  @!P0 BRA `(.L_x_17) ;  /* 0x0000000000e48947 */ /* 0x000fea0003800000 */
[----:B------:R-:W-:Y:S01]  /*1d70*/  ISETP.GE.AND P0, PT, R12, RZ, PT ;  /* 0x000000ff0c00720c */ /* 0x000fe20003f06270 */
[----:B------:R-:W-:-:S12]  /*1d80*/  HFMA2 R11, -RZ, RZ, 0, 0 ;  /* 0x00000000ff0b7431 */ /* 0x000fd800000001ff */
[----:B------:R-:W-:Y:S01]  /*1d90*/  @!P0 FFMA R10, R7, 1.84467440737095516160e+19, RZ ;  /* 0x5f800000070a8823 */ /* 0x000fe200000000ff */
[----:B------:R-:W-:-:S07]  /*1da0*/  @!P0 VIADD R11, R11, 0x40 ;  /* 0x000000400b0b8836 */ /* 0x000fce0000000000 */
.L_x_13:
[----:B------:R-:W-:Y:S01]  /*1db0*/  LEA R7, R16, 0xc0800000, 0x17 ;  /* 0xc080000010077811 */ /* 0x000fe200078eb8ff */
[----:B------:R-:W-:Y:S01]  /*1dc0*/  UMOV UR5, 0xbf800000 ;  /* 0xbf80000000057882 */ /* 0x000fe20000000000 */
[----:B------:R-:W-:-:S03]  /*1dd0*/  IADD3 R11, PT, PT, R11, 0x7f, -R16 ;  /* 0x0000007f0b0b7810 */ /* 0x000fc60007ffe810 */
[----:B------:R-:W-:-:S04]  /*1de0*/  IMAD.IADD R10, R10, 0x1, -R7 ;  /* 0x000000010a0a7824 */ /* 0x000fc800078e0a07 */
[----:B------:R-:W0:Y:S01]  /*1df0*/  MUFU.RCP R7, R10 ;  /* 0x0000000a00077308 */ /* 0x000e220000001000 */
[----:B------:R-:W-:-:S04]  /*1e00*/  FADD.FTZ R12, -R10, -RZ ;  /* 0x800000ff0a0c7221 */ /* 0x000fc80000010100 */
[----:B0-----:R-:W-:-:S04]  /*1e10*/  FFMA R14, R7, R12, 1 ;  /* 0x3f800000070e7423 */ /* 0x001fc8000000000c */
[----:B------:R-:W-:-:S04]  /*1e20*/  FFMA R7, R7, R14, R7 ;  /* 0x0000000e07077223 */ /* 0x000fc80000000007 */
[----:B------:R-:W-:-:S04]  /*1e30*/  FFMA R9, R7, UR5, RZ ;  /* 0x0000000507097c23 */ /* 0x000fc800080000ff */
[----:B------:R-:W-:-:S04]  /*1e40*/  FFMA R14, R12, R9, UR5 ;  /* 0x000000050c0e7e23 */ /* 0x000fc80008000009 */
[----:B------:R-:W-:-:S04]  /*1e50*/  FFMA R14, R7, R14, R9 ;  /* 0x0000000e070e7223 */ /* 0x000fc80000000009 */
[----:B------:R-:W-:-:S04]  /*1e60*/  FFMA R13, R12, R14, UR5 ;  /* 0x000000050c0d7e23 */ /* 0x000fc8000800000e */
[----:B------:R-:W-:-:S05]  /*1e70*/  FFMA R9, R7, R13, R14 ;  /* 0x0000000d07097223 */ /* 0x000fca000000000e */
[----:B------:R-:W-:-:S04]  /*1e80*/  SHF.R.U32.HI R12, RZ, 0x17, R9 ;  /* 0x00000017ff0c7819 */ /* 0x000fc80000011609 */
[----:B------:R-:W-:-:S04]  /*1e90*/  LOP3.LUT R12, R12, 0xff, RZ, 0xc0, !PT ;  /* 0x000000ff0c0c7812 */ /* 0x000fc800078ec0ff */
[----:B------:R-:W-:-:S05]  /*1ea0*/  IADD3 R15, PT, PT, R12, R11, RZ ;  /* 0x0000000b0c0f7210 */ /* 0x000fca0007ffe0ff */
[----:B------:R-:W-:-:S05]  /*1eb0*/  VIADD R10, R15, 0xffffffff ;  /* 0xffffffff0f0a7836 */ /* 0x000fca0000000000 */
[----:B------:R-:W-:-:S13]  /*1ec0*/  ISETP.GE.U32.AND P0, PT, R10, 0xfe, PT ;  /* 0x000000fe0a00780c */ /* 0x000fda0003f06070 */
[----:B------:R-:W-:Y:S05]  /*1ed0*/  @!P0 BRA `(.L_x_18) ;  /* 0x0000000000808947 */ /* 0x000fea0003800000 */
[----:B------:R-:W-:-:S13]  /*1ee0*/  ISETP.GT.AND P0, PT, R15, 0xfe, PT ;  /* 0x000000fe0f00780c */ /* 0x000fda0003f04270 */
[----:B------:R-:W-:Y:S05]  /*1ef0*/  @P0 BRA `(.L_x_19) ;  /* 0x00000000006c0947 */ /* 0x000fea0003800000 */
[----:B------:R-:W-:-:S13]  /*1f00*/  ISETP.GE.AND P0, PT, R15, 0x1, PT ;  /* 0x000000010f00780c */ /* 0x000fda0003f06270 */
[----:B------:R-:W-:Y:S05]  /*1f10*/  @P0 BRA `(.L_x_20) ;  /* 0x0000000000980947 */ /* 0x000fea0003800000 */
[----:B------:R-:W-:Y:S02]  /*1f20*/  ISETP.GE.AND P0, PT, R15, -0x18, PT ;  /* 0xffffffe80f00780c */ /* 0x000fe40003f06270 */
[----:B------:R-:W-:-:S11]  /*1f30*/  LOP3.LUT R9, R9, 0x80000000, RZ, 0xc0, !PT ;  /* 0x8000000009097812 */ /* 0x000fd600078ec0ff */
[----:B------:R-:W-:Y:S05]  /*1f40*/  @!P0 BRA `(.L_x_20) ;  /* 0x00000000008c8947 */ /* 0x000fea0003800000 */
[-CC-:B------:R-:W-:Y:S01]  /*1f50*/  FFMA.RZ R10, R7, R13.reuse, R14.reuse ;  /* 0x0000000d070a7223 */ /* 0x180fe2000000c00e */
[C---:B------:R-:W-:Y:S01]  /*1f60*/  VIADD R12, R15.reuse, 0x20 ;  /* 0x000000200f0c7836 */ /* 0x040fe20000000000 */
[C---:B------:R-:W-:Y:S02]  /*1f70*/  ISETP.NE.AND P2, PT, R15.reuse, RZ, PT ;  /* 0x000000ff0f00720c */ /* 0x040fe40003f45270 */
[----:B------:R-:W-:Y:S02]  /*1f80*/  ISETP.NE.AND P1, PT, R15, RZ, PT ;  /* 0x000000ff0f00720c */ /* 0x000fe40003f25270 */
[----:B------:R-:W-:Y:S01]  /*1f90*/  LOP3.LUT R11, R10, 0x7fffff, RZ, 0xc0, !PT ;  /* 0x007fffff0a0b7812 */ /* 0x000fe200078ec0ff */
[CCC-:B------:R-:W-:Y:S01]  /*1fa0*/  FFMA.RP R10, R7.reuse, R13.reuse, R14.reuse ;  /* 0x0000000d070a7223 */ /* 0x1c0fe2000000800e */
[----:B------:R-:W-:Y:S01]  /*1fb0*/  FFMA.RM R7, R7, R13, R14 ;  /* 0x0000000d07077223 */ /* 0x000fe2000000400e */
[----:B------:R-:W-:Y:S02]  /*1fc0*/  IADD3 R13, PT, PT, -R15, RZ, RZ ;  /* 0x000000ff0f0d7210 */ /* 0x000fe40007ffe1ff */
[----:B------:R-:W-:-:S02]  /*1fd0*/  LOP3.LUT R11, R11, 0x800000, RZ, 0xfc, !PT ;  /* 0x008000000b0b7812 */ /* 0x000fc400078efcff */
[----:B------:R-:W-:Y:S02]  /*1fe0*/  FSETP.NEU.FTZ.AND P0, PT, R10, R7, PT ;  /* 0x000000070a00720b */ /* 0x000fe40003f1d000 */
[----:B------:R-:W-:Y:S02]  /*1ff0*/  SHF.L.U32 R12, R11, R12, RZ ;  /* 0x0000000c0b0c7219 */ /* 0x000fe400000006ff */
[----:B------:R-:W-:Y:S02]  /*2000*/  SEL R10, R13, RZ, P2 ;  /* 0x000000ff0d0a7207 */ /* 0x000fe40001000000 */
[----:B------:R-:W-:Y:S02]  /*2010*/  ISETP.NE.AND P1, PT, R12, RZ, P1 ;  /* 0x000000ff0c00720c */ /* 0x000fe40000f25270 */
[----:B------:R-:W-:Y:S02]  /*2020*/  SHF.R.U32.HI R10, RZ, R10, R11 ;  /* 0x0000000aff0a7219 */ /* 0x000fe4000001160b */
[----:B------:R-:W-:-:S02]  /*2030*/  PLOP3.LUT P0, PT, P0, P1, PT, 0xf8, 0x8f ;  /* 0x00000000008f781c */ /* 0x000fc40000703f70 */
[----:B------:R-:W-:Y:S02]  /*2040*/  SHF.R.U32.HI R12, RZ, 0x1, R10 ;  /* 0x00000001ff0c7819 */ /* 0x000fe4000001160a */
[----:B------:R-:W-:-:S04]  /*2050*/  SEL R7, RZ, 0x1, !P0 ;  /* 0x00000001ff077807 */ /* 0x000fc80004000000 */
[----:B------:R-:W-:-:S04]  /*2060*/  LOP3.LUT R7, R7, 0x1, R12, 0xf8, !PT ;  /* 0x0000000107077812 */ /* 0x000fc800078ef80c */
[----:B------:R-:W-:-:S05]  /*2070*/  LOP3.LUT R7, R7, R10, RZ, 0xc0, !PT ;  /* 0x0000000a07077212 */ /* 0x000fca00078ec0ff */
[----:B------:R-:W-:-:S05]  /*2080*/  IMAD.IADD R12, R12, 0x1, R7 ;  /* 0x000000010c0c7824 */ /* 0x000fca00078e0207 */
[----:B------:R-:W-:Y:S01]  /*2090*/  LOP3.LUT R9, R12, R9, RZ, 0xfc, !PT ;  /* 0x000000090c097212 */ /* 0x000fe200078efcff */
[----:B------:R-:W-:Y:S06]  /*20a0*/  BRA `(.L_x_20) ;  /* 0x0000000000347947 */ /* 0x000fec0003800000 */
.L_x_19:
[----:B------:R-:W-:-:S04]  /*20b0*/  LOP3.LUT R9, R9, 0x80000000, RZ, 0xc0, !PT ;  /* 0x8000000009097812 */ /* 0x000fc800078ec0ff */
[----:B------:R-:W-:Y:S01]  /*20c0*/  LOP3.LUT R9, R9, 0x7f800000, RZ, 0xfc, !PT ;  /* 0x7f80000009097812 */ /* 0x000fe200078efcff */
[----:B------:R-:W-:Y:S06]  /*20d0*/  BRA `(.L_x_20) ;  /* 0x0000000000287947 */ /* 0x000fec0003800000 */
.L_x_18:
[----:B------:R-:W-:Y:S01]  /*20e0*/  IMAD R9, R11, 0x800000, R9 ;  /* 0x008000000b097824 */ /* 0x000fe200078e0209 */
[----:B------:R-:W-:Y:S06]  /*20f0*/  BRA `(.L_x_20) ;  /* 0x0000000000207947 */ /* 0x000fec0003800000 */
.L_x_17:
[----:B------:R-:W-:-:S04]  /*2100*/  LOP3.LUT R9, R10, 0x80000000, R9, 0x48, !PT ;  /* 0x800000000a097812 */ /* 0x000fc800078e4809 */
[----:B------:R-:W-:Y:S01]  /*2110*/  LOP3.LUT R9, R9, 0x7f800000, RZ, 0xfc, !PT ;  /* 0x7f80000009097812 */ /* 0x000fe200078efcff */
[----:B------:R-:W-:Y:S06]  /*2120*/  BRA `(.L_x_20) ;  /* 0x0000000000147947 */ /* 0x000fec0003800000 */
.L_x_16:
[----:B------:R-:W-:Y:S01]  /*2130*/  LOP3.LUT R9, R10, 0x80000000, R9, 0x48, !PT ;  /* 0x800000000a097812 */ /* 0x000fe200078e4809 */
[----:B------:R-:W-:Y:S06]  /*2140*/  BRA `(.L_x_20) ;  /* 0x00000000000c7947 */ /* 0x000fec0003800000 */
.L_x_15:
[----:B------:R-:W0:Y:S01]  /*2150*/  MUFU.RSQ R9, -QNAN ;  /* 0xffc0000000097908 */ /* 0x000e220000001400 */
[----:B------:R-:W-:Y:S05]  /*2160*/  BRA `(.L_x_20) ;  /* 0x0000000000047947 */ /* 0x000fea0003800000 */
.L_x_14:
[----:B------:R-:W-:-:S07]  /*2170*/  FADD.FTZ R9, R7, -1 ;  /* 0xbf80000007097421 */ /* 0x000fce0000010000 */
.L_x_20:
[----:B0-----:R-:W-:Y:S01]  /*2180*/  MOV R7, R9 ;  /* 0x0000000900077202 */ /* 0x001fe20000000f00 */
[----:B------:R-:W-:-:S04]  /*2190*/  IMAD.MOV.U32 R9, RZ, RZ, 0x0 ;  /* 0x00000000ff097424 */ /* 0x000fc800078e00ff */
[----:B------:R-:W-:Y:S05]  /*21a0*/  RET.REL.NODEC R8 `(_Z22ComputeLUDecompositionPfS_i) ;  /* 0xffffffdc08947950 */ /* 0x000fea0003c3ffff */
.L_x_21:
[----:B------:R-:W-:-:S00]  /*21b0*/  BRA `(.L_x_21) ;  /* 0xfffffffc00fc7947 */ /* 0x000fc0000383ffff */
[----:B------:R-:W-:-:S00]  /*21c0*/  NOP ;  /* 0x0000000000007918 */ /* 0x000fc00000000000 */
        /* <DEDUP_REMOVED lines=11> */
.L_x_22:


//--------------------- .nv.shared.reserved.0     --------------------------
	.section	.nv.shared.reserved.0,"aw",@nobits
	.weak		__nv_reservedSMEM_offset_0_alias
	.size		__nv_reservedSMEM_offset_0_alias, 0, 64
	.other		__nv_reservedSMEM_offset_0_alias,@"STO_CUDA_RESERVED_SHARED STV_DEFAULT"
__nv_reservedSMEM_offset_0_alias:
	.zero		0
	.zero		64


//--------------------- .nv.constant0._Z22ComputeLUDecompositionPfS_i --------------------------
	.section	.nv.constant0._Z22ComputeLUDecompositionPfS_i,"a",@progbits
	.sectionflags	@""
	.align	4
.nv.constant0._Z22ComputeLUDecompositionPfS_i:
	.zero		916


//--------------------- SYMBOLS --------------------------

	.type		.nv.reservedSmem.offset0,@object
	.size		.nv.reservedSmem.offset0,0x4
